//
// Generated by NVIDIA NVVM Compiler
//
// Compiler Build ID: CL-36424714
// Cuda compilation tools, release 13.0, V13.0.88
// Based on NVVM 20.0.0
//

.version 9.0
.target sm_100
.address_size 64

	// .globl	_Z15moe_topk_kernelPfPiS_iii

.visible .entry _Z15moe_topk_kernelPfPiS_iii(
	.param .u64 .ptr .align 1 _Z15moe_topk_kernelPfPiS_iii_param_0,
	.param .u64 .ptr .align 1 _Z15moe_topk_kernelPfPiS_iii_param_1,
	.param .u64 .ptr .align 1 _Z15moe_topk_kernelPfPiS_iii_param_2,
	.param .u32 _Z15moe_topk_kernelPfPiS_iii_param_3,
	.param .u32 _Z15moe_topk_kernelPfPiS_iii_param_4,
	.param .u32 _Z15moe_topk_kernelPfPiS_iii_param_5
)
{
	.reg .pred 	%p<59>;
	.reg .b32 	%r<150>;
	.reg .b32 	%f<142>;
	.reg .b64 	%rd<53>;

	ld.param.u64 	%rd10, [_Z15moe_topk_kernelPfPiS_iii_param_0];
	ld.param.u64 	%rd11, [_Z15moe_topk_kernelPfPiS_iii_param_1];
	ld.param.u64 	%rd12, [_Z15moe_topk_kernelPfPiS_iii_param_2];
	ld.param.u32 	%r51, [_Z15moe_topk_kernelPfPiS_iii_param_3];
	ld.param.u32 	%r49, [_Z15moe_topk_kernelPfPiS_iii_param_4];
	ld.param.u32 	%r50, [_Z15moe_topk_kernelPfPiS_iii_param_5];
	cvta.to.global.u64 	%rd1, %rd12;
	mov.u32 	%r1, %ctaid.x;
	setp.ge.s32 	%p1, %r1, %r51;
	@%p1 bra 	$L__BB0_41;
	cvta.to.global.u64 	%rd2, %rd11;
	cvta.to.global.u64 	%rd13, %rd10;
	mul.lo.s32 	%r52, %r49, %r1;
	mul.wide.s32 	%rd14, %r52, 4;
	add.s64 	%rd3, %rd13, %rd14;
	mul.lo.s32 	%r53, %r50, %r1;
	cvt.s64.s32 	%rd4, %r53;
	setp.lt.s32 	%p2, %r50, 1;
	@%p2 bra 	$L__BB0_41;
	shl.b64 	%rd15, %rd4, 2;
	add.s64 	%rd5, %rd2, %rd15;
	setp.lt.s32 	%p3, %r49, 1;
	@%p3 bra 	$L__BB0_33;
	and.b32  	%r2, %r49, 15;
	add.s32 	%r3, %r2, -1;
	and.b32  	%r4, %r49, 7;
	add.s32 	%r5, %r4, -1;
	and.b32  	%r6, %r49, 2147483632;
	and.b32  	%r7, %r49, 3;
	mov.b32 	%r128, 0;
$L__BB0_4:
	setp.eq.s32 	%p10, %r128, 0;
	@%p10 bra 	$L__BB0_19;
	neg.s32 	%r9, %r128;
	mov.f32 	%f134, 0fFF7FFFFF;
	mov.b32 	%r129, 0;
	mov.u32 	%r135, %r129;
$L__BB0_6:
	mov.u64 	%rd52, %rd5;
	mov.u32 	%r131, %r9;
$L__BB0_7:
	ld.global.u32 	%r64, [%rd52];
	setp.eq.s32 	%p11, %r64, %r129;
	@%p11 bra 	$L__BB0_11;
	add.s32 	%r131, %r131, 1;
	setp.eq.s32 	%p12, %r131, 0;
	add.s64 	%rd52, %rd52, 4;
	@%p12 bra 	$L__BB0_9;
	bra.uni 	$L__BB0_7;
$L__BB0_9:
	mul.wide.u32 	%rd34, %r129, 4;
	add.s64 	%rd35, %rd3, %rd34;
	ld.global.f32 	%f6, [%rd35];
	setp.gt.f32 	%p13, %f6, %f134;
	@%p13 bra 	$L__BB0_10;
	bra.uni 	$L__BB0_11;
$L__BB0_10:
	mov.f32 	%f134, %f6;
	mov.u32 	%r135, %r129;
$L__BB0_11:
	add.s32 	%r129, %r129, 1;
	setp.eq.s32 	%p14, %r129, %r49;
	@%p14 bra 	$L__BB0_12;
	bra.uni 	$L__BB0_6;
$L__BB0_12:
	cvt.u64.u32 	%rd8, %r128;
	mul.wide.u32 	%rd43, %r128, 4;
	add.s64 	%rd44, %rd5, %rd43;
	st.global.u32 	[%rd44], %r135;
	mov.f32 	%f132, 0f00000000;
	mov.b32 	%r133, 0;
$L__BB0_13:
	mov.b32 	%r134, 0;
$L__BB0_14:
	mul.wide.u32 	%rd45, %r134, 4;
	add.s64 	%rd46, %rd5, %rd45;
	ld.global.u32 	%r123, [%rd46];
	setp.eq.s32 	%p55, %r123, %r133;
	@%p55 bra 	$L__BB0_16;
	add.s32 	%r18, %r134, 1;
	setp.eq.s32 	%p56, %r134, %r128;
	mov.u32 	%r134, %r18;
	@%p56 bra 	$L__BB0_17;
	bra.uni 	$L__BB0_14;
$L__BB0_16:
	mul.wide.u32 	%rd47, %r133, 4;
	add.s64 	%rd48, %rd3, %rd47;
	ld.global.f32 	%f102, [%rd48];
	sub.f32 	%f103, %f102, %f134;
	fma.rn.f32 	%f104, %f103, 0f3BBB989D, 0f3F000000;
	cvt.sat.f32.f32 	%f105, %f104;
	mov.f32 	%f106, 0f4B400001;
	mov.f32 	%f107, 0f437C0000;
	fma.rm.f32 	%f108, %f105, %f107, %f106;
	add.f32 	%f109, %f108, 0fCB40007F;
	neg.f32 	%f110, %f109;
	fma.rn.f32 	%f111, %f103, 0f3FB8AA3B, %f110;
	fma.rn.f32 	%f112, %f103, 0f32A57060, %f111;
	mov.b32 	%r124, %f108;
	shl.b32 	%r125, %r124, 23;
	mov.b32 	%f113, %r125;
	ex2.approx.ftz.f32 	%f114, %f112;
	fma.rn.f32 	%f132, %f114, %f113, %f132;
$L__BB0_17:
	add.s32 	%r133, %r133, 1;
	setp.ne.s32 	%p57, %r133, %r49;
	@%p57 bra 	$L__BB0_13;
	add.f32 	%f115, %f132, 0f3089705F;
	sub.f32 	%f116, %f134, %f134;
	fma.rn.f32 	%f117, %f116, 0f3BBB989D, 0f3F000000;
	cvt.sat.f32.f32 	%f118, %f117;
	mov.f32 	%f119, 0f4B400001;
	mov.f32 	%f120, 0f437C0000;
	fma.rm.f32 	%f121, %f118, %f120, %f119;
	add.f32 	%f122, %f121, 0fCB40007F;
	neg.f32 	%f123, %f122;
	fma.rn.f32 	%f124, %f116, 0f3FB8AA3B, %f123;
	fma.rn.f32 	%f125, %f116, 0f32A57060, %f124;
	mov.b32 	%r126, %f121;
	shl.b32 	%r127, %r126, 23;
	mov.b32 	%f126, %r127;
	ex2.approx.ftz.f32 	%f127, %f125;
	mul.f32 	%f128, %f127, %f126;
	div.rn.f32 	%f129, %f128, %f115;
	add.s64 	%rd49, %rd8, %rd4;
	shl.b64 	%rd50, %rd49, 2;
	add.s64 	%rd51, %rd1, %rd50;
	st.global.f32 	[%rd51], %f129;
	add.s32 	%r128, %r128, 1;
	setp.eq.s32 	%p58, %r128, %r50;
	@%p58 bra 	$L__BB0_41;
	bra.uni 	$L__BB0_4;
$L__BB0_19:
	setp.lt.u32 	%p15, %r49, 16;
	mov.f32 	%f134, 0fFF7FFFFF;
	mov.b32 	%r142, 0;
	mov.u32 	%r135, %r142;
	@%p15 bra 	$L__BB0_22;
	mov.f32 	%f134, 0fFF7FFFFF;
	mov.b32 	%r136, 0;
	mov.u32 	%r135, %r136;
$L__BB0_21:
	.pragma "nounroll";
	mul.wide.u32 	%rd36, %r136, 4;
	add.s64 	%rd37, %rd3, %rd36;
	ld.global.f32 	%f44, [%rd37];
	setp.gt.f32 	%p16, %f44, %f134;
	selp.f32 	%f45, %f44, %f134, %p16;
	selp.b32 	%r68, %r136, %r135, %p16;
	add.s32 	%r69, %r136, 1;
	ld.global.f32 	%f46, [%rd37+4];
	setp.gt.f32 	%p17, %f46, %f45;
	selp.f32 	%f47, %f46, %f45, %p17;
	selp.b32 	%r70, %r69, %r68, %p17;
	add.s32 	%r71, %r136, 2;
	ld.global.f32 	%f48, [%rd37+8];
	setp.gt.f32 	%p18, %f48, %f47;
	selp.f32 	%f49, %f48, %f47, %p18;
	selp.b32 	%r72, %r71, %r70, %p18;
	add.s32 	%r73, %r136, 3;
	ld.global.f32 	%f50, [%rd37+12];
	setp.gt.f32 	%p19, %f50, %f49;
	selp.f32 	%f51, %f50, %f49, %p19;
	selp.b32 	%r74, %r73, %r72, %p19;
	add.s32 	%r75, %r136, 4;
	ld.global.f32 	%f52, [%rd37+16];
	setp.gt.f32 	%p20, %f52, %f51;
	selp.f32 	%f53, %f52, %f51, %p20;
	selp.b32 	%r76, %r75, %r74, %p20;
	add.s32 	%r77, %r136, 5;
	ld.global.f32 	%f54, [%rd37+20];
	setp.gt.f32 	%p21, %f54, %f53;
	selp.f32 	%f55, %f54, %f53, %p21;
	selp.b32 	%r78, %r77, %r76, %p21;
	add.s32 	%r79, %r136, 6;
	ld.global.f32 	%f56, [%rd37+24];
	setp.gt.f32 	%p22, %f56, %f55;
	selp.f32 	%f57, %f56, %f55, %p22;
	selp.b32 	%r80, %r79, %r78, %p22;
	add.s32 	%r81, %r136, 7;
	ld.global.f32 	%f58, [%rd37+28];
	setp.gt.f32 	%p23, %f58, %f57;
	selp.f32 	%f59, %f58, %f57, %p23;
	selp.b32 	%r82, %r81, %r80, %p23;
	add.s32 	%r83, %r136, 8;
	ld.global.f32 	%f60, [%rd37+32];
	setp.gt.f32 	%p24, %f60, %f59;
	selp.f32 	%f61, %f60, %f59, %p24;
	selp.b32 	%r84, %r83, %r82, %p24;
	add.s32 	%r85, %r136, 9;
	ld.global.f32 	%f62, [%rd37+36];
	setp.gt.f32 	%p25, %f62, %f61;
	selp.f32 	%f63, %f62, %f61, %p25;
	selp.b32 	%r86, %r85, %r84, %p25;
	add.s32 	%r87, %r136, 10;
	ld.global.f32 	%f64, [%rd37+40];
	setp.gt.f32 	%p26, %f64, %f63;
	selp.f32 	%f65, %f64, %f63, %p26;
	selp.b32 	%r88, %r87, %r86, %p26;
	add.s32 	%r89, %r136, 11;
	ld.global.f32 	%f66, [%rd37+44];
	setp.gt.f32 	%p27, %f66, %f65;
	selp.f32 	%f67, %f66, %f65, %p27;
	selp.b32 	%r90, %r89, %r88, %p27;
	add.s32 	%r91, %r136, 12;
	ld.global.f32 	%f68, [%rd37+48];
	setp.gt.f32 	%p28, %f68, %f67;
	selp.f32 	%f69, %f68, %f67, %p28;
	selp.b32 	%r92, %r91, %r90, %p28;
	add.s32 	%r93, %r136, 13;
	ld.global.f32 	%f70, [%rd37+52];
	setp.gt.f32 	%p29, %f70, %f69;
	selp.f32 	%f71, %f70, %f69, %p29;
	selp.b32 	%r94, %r93, %r92, %p29;
	add.s32 	%r95, %r136, 14;
	ld.global.f32 	%f72, [%rd37+56];
	setp.gt.f32 	%p30, %f72, %f71;
	selp.f32 	%f73, %f72, %f71, %p30;
	selp.b32 	%r96, %r95, %r94, %p30;
	add.s32 	%r97, %r136, 15;
	ld.global.f32 	%f74, [%rd37+60];
	setp.gt.f32 	%p31, %f74, %f73;
	selp.f32 	%f134, %f74, %f73, %p31;
	selp.b32 	%r135, %r97, %r96, %p31;
	add.s32 	%r136, %r136, 16;
	setp.ne.s32 	%p32, %r136, %r6;
	mov.u32 	%r142, %r6;
	@%p32 bra 	$L__BB0_21;
$L__BB0_22:
	setp.eq.s32 	%p33, %r2, 0;
	@%p33 bra 	$L__BB0_12;
	setp.lt.u32 	%p34, %r3, 7;
	@%p34 bra 	$L__BB0_25;
	mul.wide.u32 	%rd38, %r142, 4;
	add.s64 	%rd39, %rd3, %rd38;
	ld.global.f32 	%f76, [%rd39];
	setp.gt.f32 	%p35, %f76, %f134;
	selp.f32 	%f77, %f76, %f134, %p35;
	selp.b32 	%r99, %r142, %r135, %p35;
	add.s32 	%r100, %r142, 1;
	ld.global.f32 	%f78, [%rd39+4];
	setp.gt.f32 	%p36, %f78, %f77;
	selp.f32 	%f79, %f78, %f77, %p36;
	selp.b32 	%r101, %r100, %r99, %p36;
	add.s32 	%r102, %r142, 2;
	ld.global.f32 	%f80, [%rd39+8];
	setp.gt.f32 	%p37, %f80, %f79;
	selp.f32 	%f81, %f80, %f79, %p37;
	selp.b32 	%r103, %r102, %r101, %p37;
	add.s32 	%r104, %r142, 3;
	ld.global.f32 	%f82, [%rd39+12];
	setp.gt.f32 	%p38, %f82, %f81;
	selp.f32 	%f83, %f82, %f81, %p38;
	selp.b32 	%r105, %r104, %r103, %p38;
	add.s32 	%r106, %r142, 4;
	ld.global.f32 	%f84, [%rd39+16];
	setp.gt.f32 	%p39, %f84, %f83;
	selp.f32 	%f85, %f84, %f83, %p39;
	selp.b32 	%r107, %r106, %r105, %p39;
	add.s32 	%r108, %r142, 5;
	ld.global.f32 	%f86, [%rd39+20];
	setp.gt.f32 	%p40, %f86, %f85;
	selp.f32 	%f87, %f86, %f85, %p40;
	selp.b32 	%r109, %r108, %r107, %p40;
	add.s32 	%r110, %r142, 6;
	ld.global.f32 	%f88, [%rd39+24];
	setp.gt.f32 	%p41, %f88, %f87;
	selp.f32 	%f89, %f88, %f87, %p41;
	selp.b32 	%r111, %r110, %r109, %p41;
	add.s32 	%r112, %r142, 7;
	ld.global.f32 	%f90, [%rd39+28];
	setp.gt.f32 	%p42, %f90, %f89;
	selp.f32 	%f134, %f90, %f89, %p42;
	selp.b32 	%r135, %r112, %r111, %p42;
	add.s32 	%r142, %r142, 8;
$L__BB0_25:
	setp.eq.s32 	%p43, %r4, 0;
	@%p43 bra 	$L__BB0_12;
	setp.lt.u32 	%p44, %r5, 3;
	@%p44 bra 	$L__BB0_28;
	mul.wide.u32 	%rd40, %r142, 4;
	add.s64 	%rd41, %rd3, %rd40;
	ld.global.f32 	%f92, [%rd41];
	setp.gt.f32 	%p45, %f92, %f134;
	selp.f32 	%f93, %f92, %f134, %p45;
	selp.b32 	%r114, %r142, %r135, %p45;
	add.s32 	%r115, %r142, 1;
	ld.global.f32 	%f94, [%rd41+4];
	setp.gt.f32 	%p46, %f94, %f93;
	selp.f32 	%f95, %f94, %f93, %p46;
	selp.b32 	%r116, %r115, %r114, %p46;
	add.s32 	%r117, %r142, 2;
	ld.global.f32 	%f96, [%rd41+8];
	setp.gt.f32 	%p47, %f96, %f95;
	selp.f32 	%f97, %f96, %f95, %p47;
	selp.b32 	%r118, %r117, %r116, %p47;
	add.s32 	%r119, %r142, 3;
	ld.global.f32 	%f98, [%rd41+12];
	setp.gt.f32 	%p48, %f98, %f97;
	selp.f32 	%f134, %f98, %f97, %p48;
	selp.b32 	%r135, %r119, %r118, %p48;
	add.s32 	%r142, %r142, 4;
$L__BB0_28:
	setp.eq.s32 	%p49, %r7, 0;
	@%p49 bra 	$L__BB0_12;
	setp.eq.s32 	%p50, %r7, 1;
	mul.wide.u32 	%rd42, %r142, 4;
	add.s64 	%rd9, %rd3, %rd42;
	ld.global.f32 	%f99, [%rd9];
	setp.gt.f32 	%p51, %f99, %f134;
	selp.f32 	%f134, %f99, %f134, %p51;
	selp.b32 	%r135, %r142, %r135, %p51;
	@%p50 bra 	$L__BB0_12;
	setp.eq.s32 	%p52, %r7, 2;
	add.s32 	%r120, %r142, 1;
	ld.global.f32 	%f100, [%rd9+4];
	setp.gt.f32 	%p53, %f100, %f134;
	selp.f32 	%f134, %f100, %f134, %p53;
	selp.b32 	%r135, %r120, %r135, %p53;
	@%p52 bra 	$L__BB0_12;
	ld.global.f32 	%f20, [%rd9+8];
	setp.leu.f32 	%p54, %f20, %f134;
	@%p54 bra 	$L__BB0_12;
	add.s32 	%r135, %r142, 2;
	mov.f32 	%f134, %f20;
	bra.uni 	$L__BB0_12;
$L__BB0_33:
	mov.f32 	%f24, 0f3F000000;
	cvt.sat.f32.f32 	%f25, %f24;
	mov.f32 	%f26, 0f4B400001;
	mov.f32 	%f27, 0f437C0000;
	fma.rm.f32 	%f28, %f25, %f27, %f26;
	add.f32 	%f29, %f28, 0fCB40007F;
	mov.f32 	%f30, 0f00000000;
	sub.f32 	%f31, %f30, %f29;
	add.f32 	%f21, %f31, 0f00000000;
	mov.b32 	%r55, %f28;
	shl.b32 	%r56, %r55, 23;
	mov.b32 	%f22, %r56;
	and.b32  	%r42, %r50, 3;
	setp.lt.u32 	%p4, %r50, 4;
	mov.b32 	%r149, 0;
	@%p4 bra 	$L__BB0_36;
	and.b32  	%r149, %r50, 2147483644;
	ex2.approx.ftz.f32 	%f32, %f21;
	mul.f32 	%f33, %f32, %f22;
	div.rn.f32 	%f23, %f33, 0f3089705F;
	mov.b32 	%r147, 0;
$L__BB0_35:
	.pragma "nounroll";
	cvt.u64.u32 	%rd16, %r147;
	mul.wide.u32 	%rd17, %r147, 4;
	add.s64 	%rd18, %rd5, %rd17;
	mov.b32 	%r58, 0;
	st.global.u32 	[%rd18], %r58;
	add.s64 	%rd19, %rd16, %rd4;
	shl.b64 	%rd20, %rd19, 2;
	add.s64 	%rd21, %rd1, %rd20;
	st.global.f32 	[%rd21], %f23;
	st.global.u32 	[%rd18+4], %r58;
	st.global.f32 	[%rd21+4], %f23;
	st.global.u32 	[%rd18+8], %r58;
	st.global.f32 	[%rd21+8], %f23;
	st.global.u32 	[%rd18+12], %r58;
	st.global.f32 	[%rd21+12], %f23;
	add.s32 	%r147, %r147, 4;
	setp.ne.s32 	%p5, %r147, %r149;
	@%p5 bra 	$L__BB0_35;
$L__BB0_36:
	setp.eq.s32 	%p6, %r42, 0;
	@%p6 bra 	$L__BB0_41;
	setp.eq.s32 	%p7, %r42, 1;
	@%p7 bra 	$L__BB0_39;
	cvt.u64.u32 	%rd22, %r149;
	mul.wide.u32 	%rd23, %r149, 4;
	add.s64 	%rd24, %rd5, %rd23;
	mov.b32 	%r59, 0;
	st.global.u32 	[%rd24], %r59;
	ex2.approx.ftz.f32 	%f34, %f21;
	mul.f32 	%f35, %f34, %f22;
	div.rn.f32 	%f36, %f35, 0f3089705F;
	add.s64 	%rd25, %rd22, %rd4;
	shl.b64 	%rd26, %rd25, 2;
	add.s64 	%rd27, %rd1, %rd26;
	st.global.f32 	[%rd27], %f36;
	st.global.u32 	[%rd24+4], %r59;
	st.global.f32 	[%rd27+4], %f36;
	add.s32 	%r149, %r149, 2;
$L__BB0_39:
	and.b32  	%r60, %r50, 1;
	setp.eq.b32 	%p8, %r60, 1;
	not.pred 	%p9, %p8;
	@%p9 bra 	$L__BB0_41;
	cvt.u64.u32 	%rd28, %r149;
	mul.wide.u32 	%rd29, %r149, 4;
	add.s64 	%rd30, %rd5, %rd29;
	mov.b32 	%r61, 0;
	st.global.u32 	[%rd30], %r61;
	ex2.approx.ftz.f32 	%f37, %f21;
	mul.f32 	%f38, %f37, %f22;
	div.rn.f32 	%f39, %f38, 0f3089705F;
	add.s64 	%rd31, %rd28, %rd4;
	shl.b64 	%rd32, %rd31, 2;
	add.s64 	%rd33, %rd1, %rd32;
	st.global.f32 	[%rd33], %f39;
$L__BB0_41:
	ret;

}
	// .globl	_Z25moe_expert_forward_kernelPfS_PiS_S_iiiii
.visible .entry _Z25moe_expert_forward_kernelPfS_PiS_S_iiiii(
	.param .u64 .ptr .align 1 _Z25moe_expert_forward_kernelPfS_PiS_S_iiiii_param_0,
	.param .u64 .ptr .align 1 _Z25moe_expert_forward_kernelPfS_PiS_S_iiiii_param_1,
	.param .u64 .ptr .align 1 _Z25moe_expert_forward_kernelPfS_PiS_S_iiiii_param_2,
	.param .u64 .ptr .align 1 _Z25moe_expert_forward_kernelPfS_PiS_S_iiiii_param_3,
	.param .u64 .ptr .align 1 _Z25moe_expert_forward_kernelPfS_PiS_S_iiiii_param_4,
	.param .u32 _Z25moe_expert_forward_kernelPfS_PiS_S_iiiii_param_5,
	.param .u32 _Z25moe_expert_forward_kernelPfS_PiS_S_iiiii_param_6,
	.param .u32 _Z25moe_expert_forward_kernelPfS_PiS_S_iiiii_param_7,
	.param .u32 _Z25moe_expert_forward_kernelPfS_PiS_S_iiiii_param_8,
	.param .u32 _Z25moe_expert_forward_kernelPfS_PiS_S_iiiii_param_9
)
{
	.reg .pred 	%p<14>;
	.reg .b32 	%r<45>;
	.reg .b32 	%f<85>;
	.reg .b64 	%rd<22>;

	ld.param.u64 	%rd6, [_Z25moe_expert_forward_kernelPfS_PiS_S_iiiii_param_0];
	ld.param.u64 	%rd7, [_Z25moe_expert_forward_kernelPfS_PiS_S_iiiii_param_3];
	ld.param.u64 	%rd8, [_Z25moe_expert_forward_kernelPfS_PiS_S_iiiii_param_4];
	ld.param.u32 	%r28, [_Z25moe_expert_forward_kernelPfS_PiS_S_iiiii_param_5];
	ld.param.u32 	%r26, [_Z25moe_expert_forward_kernelPfS_PiS_S_iiiii_param_6];
	ld.param.u32 	%r27, [_Z25moe_expert_forward_kernelPfS_PiS_S_iiiii_param_9];
	cvta.to.global.u64 	%rd1, %rd7;
	cvta.to.global.u64 	%rd2, %rd8;
	mov.u32 	%r29, %ctaid.x;
	mov.u32 	%r1, %ntid.x;
	mov.u32 	%r30, %tid.x;
	mad.lo.s32 	%r38, %r29, %r1, %r30;
	mul.lo.s32 	%r3, %r26, %r28;
	setp.ge.s32 	%p1, %r38, %r3;
	@%p1 bra 	$L__BB1_18;
	setp.gt.s32 	%p2, %r27, 0;
	mov.u32 	%r31, %nctaid.x;
	mul.lo.s32 	%r4, %r31, %r1;
	@%p2 bra 	$L__BB1_2;
	bra.uni 	$L__BB1_17;
$L__BB1_2:
	and.b32  	%r5, %r27, 15;
	add.s32 	%r6, %r5, -1;
	and.b32  	%r7, %r27, 7;
	add.s32 	%r8, %r7, -1;
	and.b32  	%r9, %r27, 2147483632;
	and.b32  	%r10, %r27, 3;
	neg.s32 	%r11, %r9;
	add.s64 	%rd3, %rd1, 32;
	cvta.to.global.u64 	%rd4, %rd6;
$L__BB1_3:
	setp.lt.u32 	%p4, %r27, 16;
	div.s32 	%r34, %r38, %r26;
	mul.lo.s32 	%r13, %r34, %r27;
	mul.wide.s32 	%rd11, %r38, 4;
	add.s64 	%rd12, %rd4, %rd11;
	ld.global.f32 	%f1, [%rd12];
	mov.f32 	%f84, 0f00000000;
	mov.b32 	%r42, 0;
	@%p4 bra 	$L__BB1_6;
	mov.f32 	%f84, 0f00000000;
	mov.u32 	%r39, %r13;
	mov.u32 	%r40, %r11;
$L__BB1_5:
	.pragma "nounroll";
	mul.wide.s32 	%rd13, %r39, 4;
	add.s64 	%rd14, %rd3, %rd13;
	ld.global.f32 	%f19, [%rd14+-32];
	fma.rn.f32 	%f20, %f19, %f1, %f84;
	ld.global.f32 	%f21, [%rd14+-28];
	fma.rn.f32 	%f22, %f21, %f1, %f20;
	ld.global.f32 	%f23, [%rd14+-24];
	fma.rn.f32 	%f24, %f23, %f1, %f22;
	ld.global.f32 	%f25, [%rd14+-20];
	fma.rn.f32 	%f26, %f25, %f1, %f24;
	ld.global.f32 	%f27, [%rd14+-16];
	fma.rn.f32 	%f28, %f27, %f1, %f26;
	ld.global.f32 	%f29, [%rd14+-12];
	fma.rn.f32 	%f30, %f29, %f1, %f28;
	ld.global.f32 	%f31, [%rd14+-8];
	fma.rn.f32 	%f32, %f31, %f1, %f30;
	ld.global.f32 	%f33, [%rd14+-4];
	fma.rn.f32 	%f34, %f33, %f1, %f32;
	ld.global.f32 	%f35, [%rd14];
	fma.rn.f32 	%f36, %f35, %f1, %f34;
	ld.global.f32 	%f37, [%rd14+4];
	fma.rn.f32 	%f38, %f37, %f1, %f36;
	ld.global.f32 	%f39, [%rd14+8];
	fma.rn.f32 	%f40, %f39, %f1, %f38;
	ld.global.f32 	%f41, [%rd14+12];
	fma.rn.f32 	%f42, %f41, %f1, %f40;
	ld.global.f32 	%f43, [%rd14+16];
	fma.rn.f32 	%f44, %f43, %f1, %f42;
	ld.global.f32 	%f45, [%rd14+20];
	fma.rn.f32 	%f46, %f45, %f1, %f44;
	ld.global.f32 	%f47, [%rd14+24];
	fma.rn.f32 	%f48, %f47, %f1, %f46;
	ld.global.f32 	%f49, [%rd14+28];
	fma.rn.f32 	%f84, %f49, %f1, %f48;
	add.s32 	%r40, %r40, 16;
	add.s32 	%r39, %r39, 16;
	setp.eq.s32 	%p5, %r40, 0;
	mov.u32 	%r42, %r9;
	@%p5 bra 	$L__BB1_6;
	bra.uni 	$L__BB1_5;
$L__BB1_6:
	setp.eq.s32 	%p6, %r5, 0;
	@%p6 bra 	$L__BB1_16;
	setp.lt.u32 	%p7, %r6, 7;
	@%p7 bra 	$L__BB1_9;
	add.s32 	%r35, %r42, %r13;
	mul.wide.s32 	%rd15, %r35, 4;
	add.s64 	%rd16, %rd1, %rd15;
	ld.global.f32 	%f51, [%rd16];
	fma.rn.f32 	%f52, %f51, %f1, %f84;
	ld.global.f32 	%f53, [%rd16+4];
	fma.rn.f32 	%f54, %f53, %f1, %f52;
	ld.global.f32 	%f55, [%rd16+8];
	fma.rn.f32 	%f56, %f55, %f1, %f54;
	ld.global.f32 	%f57, [%rd16+12];
	fma.rn.f32 	%f58, %f57, %f1, %f56;
	ld.global.f32 	%f59, [%rd16+16];
	fma.rn.f32 	%f60, %f59, %f1, %f58;
	ld.global.f32 	%f61, [%rd16+20];
	fma.rn.f32 	%f62, %f61, %f1, %f60;
	ld.global.f32 	%f63, [%rd16+24];
	fma.rn.f32 	%f64, %f63, %f1, %f62;
	ld.global.f32 	%f65, [%rd16+28];
	fma.rn.f32 	%f84, %f65, %f1, %f64;
	add.s32 	%r42, %r42, 8;
$L__BB1_9:
	setp.eq.s32 	%p8, %r7, 0;
	@%p8 bra 	$L__BB1_16;
	setp.lt.u32 	%p9, %r8, 3;
	@%p9 bra 	$L__BB1_12;
	add.s32 	%r36, %r42, %r13;
	mul.wide.s32 	%rd17, %r36, 4;
	add.s64 	%rd18, %rd1, %rd17;
	ld.global.f32 	%f67, [%rd18];
	fma.rn.f32 	%f68, %f67, %f1, %f84;
	ld.global.f32 	%f69, [%rd18+4];
	fma.rn.f32 	%f70, %f69, %f1, %f68;
	ld.global.f32 	%f71, [%rd18+8];
	fma.rn.f32 	%f72, %f71, %f1, %f70;
	ld.global.f32 	%f73, [%rd18+12];
	fma.rn.f32 	%f84, %f73, %f1, %f72;
	add.s32 	%r42, %r42, 4;
$L__BB1_12:
	setp.eq.s32 	%p10, %r10, 0;
	@%p10 bra 	$L__BB1_16;
	setp.eq.s32 	%p11, %r10, 1;
	add.s32 	%r37, %r42, %r13;
	mul.wide.s32 	%rd19, %r37, 4;
	add.s64 	%rd5, %rd1, %rd19;
	ld.global.f32 	%f74, [%rd5];
	fma.rn.f32 	%f84, %f74, %f1, %f84;
	@%p11 bra 	$L__BB1_16;
	setp.eq.s32 	%p12, %r10, 2;
	ld.global.f32 	%f75, [%rd5+4];
	fma.rn.f32 	%f84, %f75, %f1, %f84;
	@%p12 bra 	$L__BB1_16;
	ld.global.f32 	%f76, [%rd5+8];
	fma.rn.f32 	%f84, %f76, %f1, %f84;
$L__BB1_16:
	add.s64 	%rd21, %rd2, %rd11;
	st.global.f32 	[%rd21], %f84;
	add.s32 	%r38, %r38, %r4;
	setp.lt.s32 	%p13, %r38, %r3;
	@%p13 bra 	$L__BB1_3;
	bra.uni 	$L__BB1_18;
$L__BB1_17:
	mul.wide.s32 	%rd9, %r38, 4;
	add.s64 	%rd10, %rd2, %rd9;
	mov.b32 	%r32, 0;
	st.global.u32 	[%rd10], %r32;
	add.s32 	%r38, %r38, %r4;
	setp.lt.s32 	%p3, %r38, %r3;
	@%p3 bra 	$L__BB1_17;
$L__BB1_18:
	ret;

}
	// .globl	_Z24moe_router_logits_kernelPfS_S_iii
.visible .entry _Z24moe_router_logits_kernelPfS_S_iii(
	.param .u64 .ptr .align 1 _Z24moe_router_logits_kernelPfS_S_iii_param_0,
	.param .u64 .ptr .align 1 _Z24moe_router_logits_kernelPfS_S_iii_param_1,
	.param .u64 .ptr .align 1 _Z24moe_router_logits_kernelPfS_S_iii_param_2,
	.param .u32 _Z24moe_router_logits_kernelPfS_S_iii_param_3,
	.param .u32 _Z24moe_router_logits_kernelPfS_S_iii_param_4,
	.param .u32 _Z24moe_router_logits_kernelPfS_S_iii_param_5
)
{
	.reg .pred 	%p<13>;
	.reg .b32 	%r<36>;
	.reg .b32 	%f<112>;
	.reg .b64 	%rd<57>;

	ld.param.u64 	%rd16, [_Z24moe_router_logits_kernelPfS_S_iii_param_0];
	ld.param.u64 	%rd17, [_Z24moe_router_logits_kernelPfS_S_iii_param_1];
	ld.param.u64 	%rd15, [_Z24moe_router_logits_kernelPfS_S_iii_param_2];
	ld.param.u32 	%r22, [_Z24moe_router_logits_kernelPfS_S_iii_param_3];
	ld.param.u32 	%r20, [_Z24moe_router_logits_kernelPfS_S_iii_param_4];
	ld.param.u32 	%r21, [_Z24moe_router_logits_kernelPfS_S_iii_param_5];
	cvta.to.global.u64 	%rd1, %rd17;
	cvta.to.global.u64 	%rd2, %rd16;
	mov.u32 	%r1, %ctaid.x;
	mov.u32 	%r2, %tid.x;
	setp.ge.s32 	%p1, %r1, %r22;
	setp.ge.s32 	%p2, %r2, %r21;
	or.pred  	%p3, %p1, %p2;
	@%p3 bra 	$L__BB2_15;
	setp.lt.s32 	%p4, %r20, 1;
	mov.f32 	%f111, 0f00000000;
	@%p4 bra 	$L__BB2_14;
	mul.lo.s32 	%r3, %r20, %r1;
	mul.lo.s32 	%r4, %r20, %r2;
	and.b32  	%r5, %r20, 15;
	setp.lt.u32 	%p5, %r20, 16;
	mov.f32 	%f111, 0f00000000;
	mov.b32 	%r33, 0;
	@%p5 bra 	$L__BB2_5;
	and.b32  	%r33, %r20, 2147483632;
	neg.s32 	%r31, %r33;
	mul.wide.u32 	%rd18, %r3, 4;
	add.s64 	%rd19, %rd18, %rd2;
	add.s64 	%rd54, %rd19, 32;
	mul.wide.u32 	%rd20, %r4, 4;
	add.s64 	%rd21, %rd20, %rd1;
	add.s64 	%rd53, %rd21, 32;
	mov.f32 	%f111, 0f00000000;
$L__BB2_4:
	.pragma "nounroll";
	ld.global.f32 	%f18, [%rd54+-32];
	ld.global.f32 	%f19, [%rd53+-32];
	fma.rn.f32 	%f20, %f18, %f19, %f111;
	ld.global.f32 	%f21, [%rd54+-28];
	ld.global.f32 	%f22, [%rd53+-28];
	fma.rn.f32 	%f23, %f21, %f22, %f20;
	ld.global.f32 	%f24, [%rd54+-24];
	ld.global.f32 	%f25, [%rd53+-24];
	fma.rn.f32 	%f26, %f24, %f25, %f23;
	ld.global.f32 	%f27, [%rd54+-20];
	ld.global.f32 	%f28, [%rd53+-20];
	fma.rn.f32 	%f29, %f27, %f28, %f26;
	ld.global.f32 	%f30, [%rd54+-16];
	ld.global.f32 	%f31, [%rd53+-16];
	fma.rn.f32 	%f32, %f30, %f31, %f29;
	ld.global.f32 	%f33, [%rd54+-12];
	ld.global.f32 	%f34, [%rd53+-12];
	fma.rn.f32 	%f35, %f33, %f34, %f32;
	ld.global.f32 	%f36, [%rd54+-8];
	ld.global.f32 	%f37, [%rd53+-8];
	fma.rn.f32 	%f38, %f36, %f37, %f35;
	ld.global.f32 	%f39, [%rd54+-4];
	ld.global.f32 	%f40, [%rd53+-4];
	fma.rn.f32 	%f41, %f39, %f40, %f38;
	ld.global.f32 	%f42, [%rd54];
	ld.global.f32 	%f43, [%rd53];
	fma.rn.f32 	%f44, %f42, %f43, %f41;
	ld.global.f32 	%f45, [%rd54+4];
	ld.global.f32 	%f46, [%rd53+4];
	fma.rn.f32 	%f47, %f45, %f46, %f44;
	ld.global.f32 	%f48, [%rd54+8];
	ld.global.f32 	%f49, [%rd53+8];
	fma.rn.f32 	%f50, %f48, %f49, %f47;
	ld.global.f32 	%f51, [%rd54+12];
	ld.global.f32 	%f52, [%rd53+12];
	fma.rn.f32 	%f53, %f51, %f52, %f50;
	ld.global.f32 	%f54, [%rd54+16];
	ld.global.f32 	%f55, [%rd53+16];
	fma.rn.f32 	%f56, %f54, %f55, %f53;
	ld.global.f32 	%f57, [%rd54+20];
	ld.global.f32 	%f58, [%rd53+20];
	fma.rn.f32 	%f59, %f57, %f58, %f56;
	ld.global.f32 	%f60, [%rd54+24];
	ld.global.f32 	%f61, [%rd53+24];
	fma.rn.f32 	%f62, %f60, %f61, %f59;
	ld.global.f32 	%f63, [%rd54+28];
	ld.global.f32 	%f64, [%rd53+28];
	fma.rn.f32 	%f111, %f63, %f64, %f62;
	add.s32 	%r31, %r31, 16;
	add.s64 	%rd54, %rd54, 64;
	add.s64 	%rd53, %rd53, 64;
	setp.ne.s32 	%p6, %r31, 0;
	@%p6 bra 	$L__BB2_4;
$L__BB2_5:
	setp.eq.s32 	%p7, %r5, 0;
	@%p7 bra 	$L__BB2_14;
	and.b32  	%r11, %r20, 7;
	setp.lt.u32 	%p8, %r5, 8;
	@%p8 bra 	$L__BB2_8;
	add.s32 	%r24, %r33, %r3;
	mul.wide.u32 	%rd22, %r24, 4;
	add.s64 	%rd23, %rd2, %rd22;
	ld.global.f32 	%f66, [%rd23];
	add.s32 	%r25, %r33, %r4;
	mul.wide.u32 	%rd24, %r25, 4;
	add.s64 	%rd25, %rd1, %rd24;
	ld.global.f32 	%f67, [%rd25];
	fma.rn.f32 	%f68, %f66, %f67, %f111;
	cvt.u64.u32 	%rd26, %r3;
	cvt.u64.u32 	%rd27, %r33;
	add.s64 	%rd28, %rd27, %rd26;
	shl.b64 	%rd29, %rd28, 2;
	add.s64 	%rd30, %rd2, %rd29;
	ld.global.f32 	%f69, [%rd30+4];
	cvt.u64.u32 	%rd31, %r4;
	add.s64 	%rd32, %rd27, %rd31;
	shl.b64 	%rd33, %rd32, 2;
	add.s64 	%rd34, %rd1, %rd33;
	ld.global.f32 	%f70, [%rd34+4];
	fma.rn.f32 	%f71, %f69, %f70, %f68;
	ld.global.f32 	%f72, [%rd30+8];
	ld.global.f32 	%f73, [%rd34+8];
	fma.rn.f32 	%f74, %f72, %f73, %f71;
	ld.global.f32 	%f75, [%rd30+12];
	ld.global.f32 	%f76, [%rd34+12];
	fma.rn.f32 	%f77, %f75, %f76, %f74;
	ld.global.f32 	%f78, [%rd30+16];
	ld.global.f32 	%f79, [%rd34+16];
	fma.rn.f32 	%f80, %f78, %f79, %f77;
	ld.global.f32 	%f81, [%rd30+20];
	ld.global.f32 	%f82, [%rd34+20];
	fma.rn.f32 	%f83, %f81, %f82, %f80;
	ld.global.f32 	%f84, [%rd30+24];
	ld.global.f32 	%f85, [%rd34+24];
	fma.rn.f32 	%f86, %f84, %f85, %f83;
	ld.global.f32 	%f87, [%rd30+28];
	ld.global.f32 	%f88, [%rd34+28];
	fma.rn.f32 	%f111, %f87, %f88, %f86;
	add.s32 	%r33, %r33, 8;
$L__BB2_8:
	setp.eq.s32 	%p9, %r11, 0;
	@%p9 bra 	$L__BB2_14;
	and.b32  	%r14, %r20, 3;
	setp.lt.u32 	%p10, %r11, 4;
	@%p10 bra 	$L__BB2_11;
	add.s32 	%r26, %r33, %r3;
	mul.wide.u32 	%rd35, %r26, 4;
	add.s64 	%rd36, %rd2, %rd35;
	ld.global.f32 	%f90, [%rd36];
	add.s32 	%r27, %r33, %r4;
	mul.wide.u32 	%rd37, %r27, 4;
	add.s64 	%rd38, %rd1, %rd37;
	ld.global.f32 	%f91, [%rd38];
	fma.rn.f32 	%f92, %f90, %f91, %f111;
	cvt.u64.u32 	%rd39, %r3;
	cvt.u64.u32 	%rd40, %r33;
	add.s64 	%rd41, %rd40, %rd39;
	shl.b64 	%rd42, %rd41, 2;
	add.s64 	%rd43, %rd2, %rd42;
	ld.global.f32 	%f93, [%rd43+4];
	cvt.u64.u32 	%rd44, %r4;
	add.s64 	%rd45, %rd40, %rd44;
	shl.b64 	%rd46, %rd45, 2;
	add.s64 	%rd47, %rd1, %rd46;
	ld.global.f32 	%f94, [%rd47+4];
	fma.rn.f32 	%f95, %f93, %f94, %f92;
	ld.global.f32 	%f96, [%rd43+8];
	ld.global.f32 	%f97, [%rd47+8];
	fma.rn.f32 	%f98, %f96, %f97, %f95;
	ld.global.f32 	%f99, [%rd43+12];
	ld.global.f32 	%f100, [%rd47+12];
	fma.rn.f32 	%f111, %f99, %f100, %f98;
	add.s32 	%r33, %r33, 4;
$L__BB2_11:
	setp.eq.s32 	%p11, %r14, 0;
	@%p11 bra 	$L__BB2_14;
	add.s32 	%r28, %r33, %r4;
	mul.wide.u32 	%rd48, %r28, 4;
	add.s64 	%rd56, %rd1, %rd48;
	add.s32 	%r29, %r33, %r3;
	mul.wide.u32 	%rd49, %r29, 4;
	add.s64 	%rd55, %rd2, %rd49;
	neg.s32 	%r35, %r14;
$L__BB2_13:
	.pragma "nounroll";
	ld.global.f32 	%f101, [%rd55];
	ld.global.f32 	%f102, [%rd56];
	fma.rn.f32 	%f111, %f101, %f102, %f111;
	add.s64 	%rd56, %rd56, 4;
	add.s64 	%rd55, %rd55, 4;
	add.s32 	%r35, %r35, 1;
	setp.ne.s32 	%p12, %r35, 0;
	@%p12 bra 	$L__BB2_13;
$L__BB2_14:
	mad.lo.s32 	%r30, %r21, %r1, %r2;
	cvta.to.global.u64 	%rd50, %rd15;
	mul.wide.u32 	%rd51, %r30, 4;
	add.s64 	%rd52, %rd50, %rd51;
	st.global.f32 	[%rd52], %f111;
$L__BB2_15:
	ret;

}
	// .globl	_Z25moe_gate_up_swiglu_kernelPfS_S_PiS_S_iiiii
.visible .entry _Z25moe_gate_up_swiglu_kernelPfS_S_PiS_S_iiiii(
	.param .u64 .ptr .align 1 _Z25moe_gate_up_swiglu_kernelPfS_S_PiS_S_iiiii_param_0,
	.param .u64 .ptr .align 1 _Z25moe_gate_up_swiglu_kernelPfS_S_PiS_S_iiiii_param_1,
	.param .u64 .ptr .align 1 _Z25moe_gate_up_swiglu_kernelPfS_S_PiS_S_iiiii_param_2,
	.param .u64 .ptr .align 1 _Z25moe_gate_up_swiglu_kernelPfS_S_PiS_S_iiiii_param_3,
	.param .u64 .ptr .align 1 _Z25moe_gate_up_swiglu_kernelPfS_S_PiS_S_iiiii_param_4,
	.param .u64 .ptr .align 1 _Z25moe_gate_up_swiglu_kernelPfS_S_PiS_S_iiiii_param_5,
	.param .u32 _Z25moe_gate_up_swiglu_kernelPfS_S_PiS_S_iiiii_param_6,
	.param .u32 _Z25moe_gate_up_swiglu_kernelPfS_S_PiS_S_iiiii_param_7,
	.param .u32 _Z25moe_gate_up_swiglu_kernelPfS_S_PiS_S_iiiii_param_8,
	.param .u32 _Z25moe_gate_up_swiglu_kernelPfS_S_PiS_S_iiiii_param_9,
	.param .u32 _Z25moe_gate_up_swiglu_kernelPfS_S_PiS_S_iiiii_param_10
)
{
	.reg .pred 	%p<29>;
	.reg .b32 	%r<85>;
	.reg .b32 	%f<266>;
	.reg .b64 	%rd<110>;

	ld.param.u64 	%rd19, [_Z25moe_gate_up_swiglu_kernelPfS_S_PiS_S_iiiii_param_0];
	ld.param.u64 	%rd20, [_Z25moe_gate_up_swiglu_kernelPfS_S_PiS_S_iiiii_param_1];
	ld.param.u64 	%rd21, [_Z25moe_gate_up_swiglu_kernelPfS_S_PiS_S_iiiii_param_2];
	ld.param.u64 	%rd17, [_Z25moe_gate_up_swiglu_kernelPfS_S_PiS_S_iiiii_param_3];
	ld.param.u64 	%rd22, [_Z25moe_gate_up_swiglu_kernelPfS_S_PiS_S_iiiii_param_4];
	ld.param.u64 	%rd18, [_Z25moe_gate_up_swiglu_kernelPfS_S_PiS_S_iiiii_param_5];
	ld.param.u32 	%r41, [_Z25moe_gate_up_swiglu_kernelPfS_S_PiS_S_iiiii_param_6];
	ld.param.u32 	%r38, [_Z25moe_gate_up_swiglu_kernelPfS_S_PiS_S_iiiii_param_7];
	ld.param.u32 	%r39, [_Z25moe_gate_up_swiglu_kernelPfS_S_PiS_S_iiiii_param_8];
	ld.param.u32 	%r40, [_Z25moe_gate_up_swiglu_kernelPfS_S_PiS_S_iiiii_param_10];
	cvta.to.global.u64 	%rd1, %rd20;
	cvta.to.global.u64 	%rd2, %rd21;
	cvta.to.global.u64 	%rd3, %rd19;
	cvta.to.global.u64 	%rd4, %rd22;
	mov.u32 	%r1, %ctaid.x;
	mov.u32 	%r2, %tid.x;
	setp.ge.s32 	%p1, %r1, %r41;
	setp.ge.s32 	%p2, %r2, %r39;
	or.pred  	%p3, %p1, %p2;
	@%p3 bra 	$L__BB3_39;
	setp.lt.s32 	%p4, %r40, 1;
	mov.f32 	%f265, 0f00000000;
	@%p4 bra 	$L__BB3_38;
	mul.lo.s32 	%r3, %r40, %r1;
	setp.lt.s32 	%p5, %r38, 1;
	mul.lo.s32 	%r4, %r38, %r1;
	cvt.u64.u32 	%rd5, %r38;
	@%p5 bra 	$L__BB3_27;
	and.b32  	%r5, %r38, 7;
	add.s32 	%r6, %r5, -1;
	and.b32  	%r7, %r38, 3;
	add.s32 	%r8, %r7, -1;
	and.b32  	%r9, %r38, 2147483640;
	and.b32  	%r10, %r38, 1;
	neg.s32 	%r11, %r9;
	cvt.u64.u32 	%rd6, %r4;
	cvta.to.global.u64 	%rd7, %rd17;
	cvt.u64.u32 	%rd8, %r39;
	mov.f32 	%f265, 0f00000000;
	mov.b32 	%r72, 0;
	cvt.u64.u32 	%rd45, %r2;
$L__BB3_4:
	setp.lt.u32 	%p14, %r38, 8;
	add.s32 	%r59, %r72, %r3;
	mul.wide.u32 	%rd41, %r59, 4;
	add.s64 	%rd42, %rd7, %rd41;
	ld.global.s32 	%rd43, [%rd42];
	add.s64 	%rd44, %rd4, %rd41;
	ld.global.f32 	%f2, [%rd44];
	mad.lo.s64 	%rd9, %rd43, %rd8, %rd45;
	mul.lo.s64 	%rd10, %rd9, %rd5;
	mov.f32 	%f257, 0f00000000;
	mov.b32 	%r79, 0;
	@%p14 bra 	$L__BB3_7;
	shl.b64 	%rd46, %rd6, 2;
	add.s64 	%rd47, %rd46, %rd3;
	add.s64 	%rd109, %rd47, 16;
	mul.lo.s64 	%rd48, %rd5, %rd9;
	shl.b64 	%rd49, %rd48, 2;
	add.s64 	%rd50, %rd1, %rd49;
	add.s64 	%rd108, %rd50, 16;
	mov.f32 	%f257, 0f00000000;
	mov.u32 	%r73, %r11;
$L__BB3_6:
	.pragma "nounroll";
	ld.global.f32 	%f139, [%rd109+-16];
	ld.global.f32 	%f140, [%rd108+-16];
	fma.rn.f32 	%f141, %f139, %f140, %f257;
	ld.global.f32 	%f142, [%rd109+-12];
	ld.global.f32 	%f143, [%rd108+-12];
	fma.rn.f32 	%f144, %f142, %f143, %f141;
	ld.global.f32 	%f145, [%rd109+-8];
	ld.global.f32 	%f146, [%rd108+-8];
	fma.rn.f32 	%f147, %f145, %f146, %f144;
	ld.global.f32 	%f148, [%rd109+-4];
	ld.global.f32 	%f149, [%rd108+-4];
	fma.rn.f32 	%f150, %f148, %f149, %f147;
	ld.global.f32 	%f151, [%rd109];
	ld.global.f32 	%f152, [%rd108];
	fma.rn.f32 	%f153, %f151, %f152, %f150;
	ld.global.f32 	%f154, [%rd109+4];
	ld.global.f32 	%f155, [%rd108+4];
	fma.rn.f32 	%f156, %f154, %f155, %f153;
	ld.global.f32 	%f157, [%rd109+8];
	ld.global.f32 	%f158, [%rd108+8];
	fma.rn.f32 	%f159, %f157, %f158, %f156;
	ld.global.f32 	%f160, [%rd109+12];
	ld.global.f32 	%f161, [%rd108+12];
	fma.rn.f32 	%f257, %f160, %f161, %f159;
	add.s32 	%r73, %r73, 8;
	add.s64 	%rd109, %rd109, 32;
	add.s64 	%rd108, %rd108, 32;
	setp.eq.s32 	%p15, %r73, 0;
	mov.u32 	%r79, %r9;
	@%p15 bra 	$L__BB3_7;
	bra.uni 	$L__BB3_6;
$L__BB3_7:
	setp.eq.s32 	%p16, %r5, 0;
	@%p16 bra 	$L__BB3_15;
	setp.lt.u32 	%p17, %r6, 3;
	@%p17 bra 	$L__BB3_10;
	add.s32 	%r60, %r79, %r4;
	mul.wide.u32 	%rd51, %r60, 4;
	add.s64 	%rd52, %rd3, %rd51;
	ld.global.f32 	%f163, [%rd52];
	cvt.u64.u32 	%rd53, %r79;
	add.s64 	%rd54, %rd10, %rd53;
	shl.b64 	%rd55, %rd54, 2;
	add.s64 	%rd56, %rd1, %rd55;
	ld.global.f32 	%f164, [%rd56];
	fma.rn.f32 	%f165, %f163, %f164, %f257;
	add.s64 	%rd57, %rd53, %rd6;
	shl.b64 	%rd58, %rd57, 2;
	add.s64 	%rd59, %rd3, %rd58;
	ld.global.f32 	%f166, [%rd59+4];
	ld.global.f32 	%f167, [%rd56+4];
	fma.rn.f32 	%f168, %f166, %f167, %f165;
	ld.global.f32 	%f169, [%rd59+8];
	ld.global.f32 	%f170, [%rd56+8];
	fma.rn.f32 	%f171, %f169, %f170, %f168;
	ld.global.f32 	%f172, [%rd59+12];
	ld.global.f32 	%f173, [%rd56+12];
	fma.rn.f32 	%f257, %f172, %f173, %f171;
	add.s32 	%r79, %r79, 4;
$L__BB3_10:
	setp.eq.s32 	%p18, %r7, 0;
	@%p18 bra 	$L__BB3_15;
	setp.eq.s32 	%p19, %r8, 0;
	@%p19 bra 	$L__BB3_13;
	add.s32 	%r61, %r79, %r4;
	mul.wide.u32 	%rd60, %r61, 4;
	add.s64 	%rd61, %rd3, %rd60;
	ld.global.f32 	%f175, [%rd61];
	cvt.u64.u32 	%rd62, %r79;
	add.s64 	%rd63, %rd10, %rd62;
	shl.b64 	%rd64, %rd63, 2;
	add.s64 	%rd65, %rd1, %rd64;
	ld.global.f32 	%f176, [%rd65];
	fma.rn.f32 	%f177, %f175, %f176, %f257;
	add.s64 	%rd66, %rd62, %rd6;
	shl.b64 	%rd67, %rd66, 2;
	add.s64 	%rd68, %rd3, %rd67;
	ld.global.f32 	%f178, [%rd68+4];
	ld.global.f32 	%f179, [%rd65+4];
	fma.rn.f32 	%f257, %f178, %f179, %f177;
	add.s32 	%r79, %r79, 2;
$L__BB3_13:
	setp.eq.s32 	%p20, %r10, 0;
	@%p20 bra 	$L__BB3_15;
	add.s32 	%r62, %r79, %r4;
	mul.wide.u32 	%rd69, %r62, 4;
	add.s64 	%rd70, %rd3, %rd69;
	ld.global.f32 	%f180, [%rd70];
	cvt.u64.u32 	%rd71, %r79;
	add.s64 	%rd72, %rd10, %rd71;
	shl.b64 	%rd73, %rd72, 2;
	add.s64 	%rd74, %rd1, %rd73;
	ld.global.f32 	%f181, [%rd74];
	fma.rn.f32 	%f257, %f180, %f181, %f257;
$L__BB3_15:
	fma.rn.f32 	%f184, %f257, 0fBBBB989D, 0f3F000000;
	cvt.sat.f32.f32 	%f185, %f184;
	mov.f32 	%f186, 0f4B400001;
	mov.f32 	%f187, 0f437C0000;
	fma.rm.f32 	%f188, %f185, %f187, %f186;
	add.f32 	%f189, %f188, 0fCB40007F;
	neg.f32 	%f190, %f189;
	fma.rn.f32 	%f191, %f257, 0fBFB8AA3B, %f190;
	fma.rn.f32 	%f192, %f257, 0fB2A57060, %f191;
	mov.b32 	%r64, %f188;
	shl.b32 	%r65, %r64, 23;
	mov.b32 	%f193, %r65;
	ex2.approx.ftz.f32 	%f194, %f192;
	fma.rn.f32 	%f195, %f194, %f193, 0f3F800000;
	div.rn.f32 	%f28, %f257, %f195;
	mov.f32 	%f250, 0f00000000;
	mov.b32 	%r76, 0;
	@%p14 bra 	$L__BB3_18;
	mov.f32 	%f250, 0f00000000;
	mov.b32 	%r74, 0;
$L__BB3_17:
	.pragma "nounroll";
	add.s32 	%r67, %r74, %r4;
	mul.wide.u32 	%rd75, %r67, 4;
	add.s64 	%rd76, %rd3, %rd75;
	ld.global.f32 	%f197, [%rd76];
	cvt.u64.u32 	%rd77, %r74;
	add.s64 	%rd78, %rd10, %rd77;
	shl.b64 	%rd79, %rd78, 2;
	add.s64 	%rd80, %rd2, %rd79;
	ld.global.f32 	%f198, [%rd80];
	fma.rn.f32 	%f199, %f197, %f198, %f250;
	ld.global.f32 	%f200, [%rd76+4];
	ld.global.f32 	%f201, [%rd80+4];
	fma.rn.f32 	%f202, %f200, %f201, %f199;
	ld.global.f32 	%f203, [%rd76+8];
	ld.global.f32 	%f204, [%rd80+8];
	fma.rn.f32 	%f205, %f203, %f204, %f202;
	ld.global.f32 	%f206, [%rd76+12];
	ld.global.f32 	%f207, [%rd80+12];
	fma.rn.f32 	%f208, %f206, %f207, %f205;
	ld.global.f32 	%f209, [%rd76+16];
	ld.global.f32 	%f210, [%rd80+16];
	fma.rn.f32 	%f211, %f209, %f210, %f208;
	ld.global.f32 	%f212, [%rd76+20];
	ld.global.f32 	%f213, [%rd80+20];
	fma.rn.f32 	%f214, %f212, %f213, %f211;
	ld.global.f32 	%f215, [%rd76+24];
	ld.global.f32 	%f216, [%rd80+24];
	fma.rn.f32 	%f217, %f215, %f216, %f214;
	ld.global.f32 	%f218, [%rd76+28];
	ld.global.f32 	%f219, [%rd80+28];
	fma.rn.f32 	%f250, %f218, %f219, %f217;
	add.s32 	%r74, %r74, 8;
	setp.ne.s32 	%p22, %r74, %r9;
	mov.u32 	%r76, %r9;
	@%p22 bra 	$L__BB3_17;
$L__BB3_18:
	@%p16 bra 	$L__BB3_26;
	setp.lt.u32 	%p24, %r6, 3;
	@%p24 bra 	$L__BB3_21;
	add.s32 	%r68, %r76, %r4;
	mul.wide.u32 	%rd81, %r68, 4;
	add.s64 	%rd82, %rd3, %rd81;
	ld.global.f32 	%f221, [%rd82];
	cvt.u64.u32 	%rd83, %r76;
	add.s64 	%rd84, %rd10, %rd83;
	shl.b64 	%rd85, %rd84, 2;
	add.s64 	%rd86, %rd2, %rd85;
	ld.global.f32 	%f222, [%rd86];
	fma.rn.f32 	%f223, %f221, %f222, %f250;
	add.s64 	%rd87, %rd83, %rd6;
	shl.b64 	%rd88, %rd87, 2;
	add.s64 	%rd89, %rd3, %rd88;
	ld.global.f32 	%f224, [%rd89+4];
	ld.global.f32 	%f225, [%rd86+4];
	fma.rn.f32 	%f226, %f224, %f225, %f223;
	ld.global.f32 	%f227, [%rd89+8];
	ld.global.f32 	%f228, [%rd86+8];
	fma.rn.f32 	%f229, %f227, %f228, %f226;
	ld.global.f32 	%f230, [%rd89+12];
	ld.global.f32 	%f231, [%rd86+12];
	fma.rn.f32 	%f250, %f230, %f231, %f229;
	add.s32 	%r76, %r76, 4;
$L__BB3_21:
	setp.eq.s32 	%p25, %r7, 0;
	@%p25 bra 	$L__BB3_26;
	setp.eq.s32 	%p26, %r8, 0;
	@%p26 bra 	$L__BB3_24;
	add.s32 	%r69, %r76, %r4;
	mul.wide.u32 	%rd90, %r69, 4;
	add.s64 	%rd91, %rd3, %rd90;
	ld.global.f32 	%f233, [%rd91];
	cvt.u64.u32 	%rd92, %r76;
	add.s64 	%rd93, %rd10, %rd92;
	shl.b64 	%rd94, %rd93, 2;
	add.s64 	%rd95, %rd2, %rd94;
	ld.global.f32 	%f234, [%rd95];
	fma.rn.f32 	%f235, %f233, %f234, %f250;
	add.s64 	%rd96, %rd92, %rd6;
	shl.b64 	%rd97, %rd96, 2;
	add.s64 	%rd98, %rd3, %rd97;
	ld.global.f32 	%f236, [%rd98+4];
	ld.global.f32 	%f237, [%rd95+4];
	fma.rn.f32 	%f250, %f236, %f237, %f235;
	add.s32 	%r76, %r76, 2;
$L__BB3_24:
	setp.eq.s32 	%p27, %r10, 0;
	@%p27 bra 	$L__BB3_26;
	add.s32 	%r70, %r76, %r4;
	mul.wide.u32 	%rd99, %r70, 4;
	add.s64 	%rd100, %rd3, %rd99;
	ld.global.f32 	%f238, [%rd100];
	cvt.u64.u32 	%rd101, %r76;
	add.s64 	%rd102, %rd10, %rd101;
	shl.b64 	%rd103, %rd102, 2;
	add.s64 	%rd104, %rd2, %rd103;
	ld.global.f32 	%f239, [%rd104];
	fma.rn.f32 	%f250, %f238, %f239, %f250;
$L__BB3_26:
	mul.f32 	%f240, %f2, %f28;
	fma.rn.f32 	%f265, %f240, %f250, %f265;
	add.s32 	%r72, %r72, 1;
	setp.eq.s32 	%p28, %r72, %r40;
	@%p28 bra 	$L__BB3_38;
	bra.uni 	$L__BB3_4;
$L__BB3_27:
	and.b32  	%r28, %r40, 7;
	setp.lt.u32 	%p6, %r40, 8;
	mov.f32 	%f265, 0f00000000;
	mov.b32 	%r83, 0;
	@%p6 bra 	$L__BB3_30;
	and.b32  	%r83, %r40, 2147483640;
	mov.f32 	%f46, 0f3F000000;
	cvt.sat.f32.f32 	%f47, %f46;
	mov.f32 	%f48, 0f4B400001;
	mov.f32 	%f49, 0f437C0000;
	fma.rm.f32 	%f50, %f47, %f49, %f48;
	add.f32 	%f51, %f50, 0fCB40007F;
	neg.f32 	%f52, %f51;
	mov.b32 	%r44, %f50;
	shl.b32 	%r45, %r44, 23;
	mov.b32 	%f53, %r45;
	ex2.approx.ftz.f32 	%f54, %f52;
	fma.rn.f32 	%f55, %f54, %f53, 0f3F800000;
	mov.f32 	%f265, 0f00000000;
	div.rn.f32 	%f29, %f265, %f55;
	mov.b32 	%r81, 0;
$L__BB3_29:
	.pragma "nounroll";
	add.s32 	%r46, %r81, %r3;
	mul.wide.u32 	%rd23, %r46, 4;
	add.s64 	%rd24, %rd4, %rd23;
	ld.global.f32 	%f56, [%rd24];
	mul.f32 	%f57, %f56, %f29;
	fma.rn.f32 	%f58, %f57, 0f00000000, %f265;
	ld.global.f32 	%f59, [%rd24+4];
	mul.f32 	%f60, %f59, %f29;
	fma.rn.f32 	%f61, %f60, 0f00000000, %f58;
	ld.global.f32 	%f62, [%rd24+8];
	mul.f32 	%f63, %f62, %f29;
	fma.rn.f32 	%f64, %f63, 0f00000000, %f61;
	ld.global.f32 	%f65, [%rd24+12];
	mul.f32 	%f66, %f65, %f29;
	fma.rn.f32 	%f67, %f66, 0f00000000, %f64;
	ld.global.f32 	%f68, [%rd24+16];
	mul.f32 	%f69, %f68, %f29;
	fma.rn.f32 	%f70, %f69, 0f00000000, %f67;
	ld.global.f32 	%f71, [%rd24+20];
	mul.f32 	%f72, %f71, %f29;
	fma.rn.f32 	%f73, %f72, 0f00000000, %f70;
	ld.global.f32 	%f74, [%rd24+24];
	mul.f32 	%f75, %f74, %f29;
	fma.rn.f32 	%f76, %f75, 0f00000000, %f73;
	ld.global.f32 	%f77, [%rd24+28];
	mul.f32 	%f78, %f77, %f29;
	fma.rn.f32 	%f265, %f78, 0f00000000, %f76;
	add.s32 	%r81, %r81, 8;
	setp.ne.s32 	%p7, %r81, %r83;
	@%p7 bra 	$L__BB3_29;
$L__BB3_30:
	setp.eq.s32 	%p8, %r28, 0;
	@%p8 bra 	$L__BB3_38;
	and.b32  	%r33, %r40, 3;
	setp.lt.u32 	%p9, %r28, 4;
	@%p9 bra 	$L__BB3_33;
	add.s32 	%r47, %r83, %r3;
	mul.wide.u32 	%rd25, %r47, 4;
	add.s64 	%rd26, %rd4, %rd25;
	ld.global.f32 	%f80, [%rd26];
	mov.f32 	%f81, 0f3F000000;
	cvt.sat.f32.f32 	%f82, %f81;
	mov.f32 	%f83, 0f4B400001;
	mov.f32 	%f84, 0f437C0000;
	fma.rm.f32 	%f85, %f82, %f84, %f83;
	add.f32 	%f86, %f85, 0fCB40007F;
	neg.f32 	%f87, %f86;
	mov.b32 	%r48, %f85;
	shl.b32 	%r49, %r48, 23;
	mov.b32 	%f88, %r49;
	ex2.approx.ftz.f32 	%f89, %f87;
	fma.rn.f32 	%f90, %f89, %f88, 0f3F800000;
	mov.f32 	%f91, 0f00000000;
	div.rn.f32 	%f92, %f91, %f90;
	mul.f32 	%f93, %f80, %f92;
	fma.rn.f32 	%f94, %f93, 0f00000000, %f265;
	cvt.u64.u32 	%rd27, %r3;
	cvt.u64.u32 	%rd28, %r83;
	add.s64 	%rd29, %rd28, %rd27;
	shl.b64 	%rd30, %rd29, 2;
	add.s64 	%rd31, %rd4, %rd30;
	ld.global.f32 	%f95, [%rd31+4];
	mul.f32 	%f96, %f95, %f92;
	fma.rn.f32 	%f97, %f96, 0f00000000, %f94;
	ld.global.f32 	%f98, [%rd31+8];
	mul.f32 	%f99, %f98, %f92;
	fma.rn.f32 	%f100, %f99, 0f00000000, %f97;
	ld.global.f32 	%f101, [%rd31+12];
	mul.f32 	%f102, %f101, %f92;
	fma.rn.f32 	%f265, %f102, 0f00000000, %f100;
	add.s32 	%r83, %r83, 4;
$L__BB3_33:
	setp.eq.s32 	%p10, %r33, 0;
	@%p10 bra 	$L__BB3_38;
	setp.eq.s32 	%p11, %r33, 1;
	@%p11 bra 	$L__BB3_36;
	add.s32 	%r50, %r83, %r3;
	mul.wide.u32 	%rd32, %r50, 4;
	add.s64 	%rd33, %rd4, %rd32;
	ld.global.f32 	%f104, [%rd33];
	mov.f32 	%f105, 0f3F000000;
	cvt.sat.f32.f32 	%f106, %f105;
	mov.f32 	%f107, 0f4B400001;
	mov.f32 	%f108, 0f437C0000;
	fma.rm.f32 	%f109, %f106, %f108, %f107;
	add.f32 	%f110, %f109, 0fCB40007F;
	neg.f32 	%f111, %f110;
	mov.b32 	%r51, %f109;
	shl.b32 	%r52, %r51, 23;
	mov.b32 	%f112, %r52;
	ex2.approx.ftz.f32 	%f113, %f111;
	fma.rn.f32 	%f114, %f113, %f112, 0f3F800000;
	mov.f32 	%f115, 0f00000000;
	div.rn.f32 	%f116, %f115, %f114;
	mul.f32 	%f117, %f104, %f116;
	fma.rn.f32 	%f118, %f117, 0f00000000, %f265;
	cvt.u64.u32 	%rd34, %r3;
	cvt.u64.u32 	%rd35, %r83;
	add.s64 	%rd36, %rd35, %rd34;
	shl.b64 	%rd37, %rd36, 2;
	add.s64 	%rd38, %rd4, %rd37;
	ld.global.f32 	%f119, [%rd38+4];
	mul.f32 	%f120, %f119, %f116;
	fma.rn.f32 	%f265, %f120, 0f00000000, %f118;
	add.s32 	%r83, %r83, 2;
$L__BB3_36:
	and.b32  	%r53, %r40, 1;
	setp.eq.b32 	%p12, %r53, 1;
	not.pred 	%p13, %p12;
	@%p13 bra 	$L__BB3_38;
	add.s32 	%r54, %r83, %r3;
	mul.wide.u32 	%rd39, %r54, 4;
	add.s64 	%rd40, %rd4, %rd39;
	ld.global.f32 	%f121, [%rd40];
	mov.f32 	%f122, 0f3F000000;
	cvt.sat.f32.f32 	%f123, %f122;
	mov.f32 	%f124, 0f4B400001;
	mov.f32 	%f125, 0f437C0000;
	fma.rm.f32 	%f126, %f123, %f125, %f124;
	add.f32 	%f127, %f126, 0fCB40007F;
	neg.f32 	%f128, %f127;
	mov.b32 	%r55, %f126;
	shl.b32 	%r56, %r55, 23;
	mov.b32 	%f129, %r56;
	ex2.approx.ftz.f32 	%f130, %f128;
	fma.rn.f32 	%f131, %f130, %f129, 0f3F800000;
	mov.f32 	%f132, 0f00000000;
	div.rn.f32 	%f133, %f132, %f131;
	mul.f32 	%f134, %f121, %f133;
	fma.rn.f32 	%f265, %f134, 0f00000000, %f265;
$L__BB3_38:
	mad.lo.s32 	%r71, %r39, %r1, %r2;
	cvta.to.global.u64 	%rd105, %rd18;
	mul.wide.s32 	%rd106, %r71, 4;
	add.s64 	%rd107, %rd105, %rd106;
	st.global.f32 	[%rd107], %f265;
$L__BB3_39:
	ret;

}
	// .globl	_Z15moe_down_kernelPfS_PiS_S_iiiii
.visible .entry _Z15moe_down_kernelPfS_PiS_S_iiiii(
	.param .u64 .ptr .align 1 _Z15moe_down_kernelPfS_PiS_S_iiiii_param_0,
	.param .u64 .ptr .align 1 _Z15moe_down_kernelPfS_PiS_S_iiiii_param_1,
	.param .u64 .ptr .align 1 _Z15moe_down_kernelPfS_PiS_S_iiiii_param_2,
	.param .u64 .ptr .align 1 _Z15moe_down_kernelPfS_PiS_S_iiiii_param_3,
	.param .u64 .ptr .align 1 _Z15moe_down_kernelPfS_PiS_S_iiiii_param_4,
	.param .u32 _Z15moe_down_kernelPfS_PiS_S_iiiii_param_5,
	.param .u32 _Z15moe_down_kernelPfS_PiS_S_iiiii_param_6,
	.param .u32 _Z15moe_down_kernelPfS_PiS_S_iiiii_param_7,
	.param .u32 _Z15moe_down_kernelPfS_PiS_S_iiiii_param_8,
	.param .u32 _Z15moe_down_kernelPfS_PiS_S_iiiii_param_9
)
{
	.reg .pred 	%p<13>;
	.reg .b32 	%r<35>;
	.reg .b32 	%f<84>;
	.reg .b64 	%rd<36>;

	ld.param.u64 	%rd8, [_Z15moe_down_kernelPfS_PiS_S_iiiii_param_0];
	ld.param.u64 	%rd10, [_Z15moe_down_kernelPfS_PiS_S_iiiii_param_3];
	ld.param.u64 	%rd9, [_Z15moe_down_kernelPfS_PiS_S_iiiii_param_4];
	ld.param.u32 	%r22, [_Z15moe_down_kernelPfS_PiS_S_iiiii_param_5];
	ld.param.u32 	%r19, [_Z15moe_down_kernelPfS_PiS_S_iiiii_param_6];
	ld.param.u32 	%r20, [_Z15moe_down_kernelPfS_PiS_S_iiiii_param_7];
	ld.param.u32 	%r21, [_Z15moe_down_kernelPfS_PiS_S_iiiii_param_9];
	cvta.to.global.u64 	%rd1, %rd10;
	mov.u32 	%r1, %ctaid.x;
	mov.u32 	%r2, %tid.x;
	setp.ge.s32 	%p1, %r1, %r22;
	setp.ge.s32 	%p2, %r2, %r19;
	or.pred  	%p3, %p1, %p2;
	@%p3 bra 	$L__BB4_15;
	setp.lt.s32 	%p4, %r21, 1;
	mov.f32 	%f83, 0f00000000;
	@%p4 bra 	$L__BB4_14;
	mul.lo.s32 	%r3, %r21, %r1;
	rem.s32 	%r24, %r2, %r20;
	mad.lo.s32 	%r25, %r20, %r1, %r24;
	cvta.to.global.u64 	%rd11, %rd8;
	mul.wide.s32 	%rd12, %r25, 4;
	add.s64 	%rd13, %rd11, %rd12;
	ld.global.f32 	%f1, [%rd13];
	and.b32  	%r4, %r21, 15;
	setp.lt.u32 	%p5, %r21, 16;
	mov.f32 	%f83, 0f00000000;
	mov.b32 	%r32, 0;
	@%p5 bra 	$L__BB4_5;
	and.b32  	%r32, %r21, 2147483632;
	neg.s32 	%r30, %r32;
	mul.wide.u32 	%rd14, %r3, 4;
	add.s64 	%rd15, %rd14, %rd1;
	add.s64 	%rd34, %rd15, 32;
	mov.f32 	%f83, 0f00000000;
$L__BB4_4:
	.pragma "nounroll";
	ld.global.f32 	%f19, [%rd34+-32];
	fma.rn.f32 	%f20, %f19, %f1, %f83;
	ld.global.f32 	%f21, [%rd34+-28];
	fma.rn.f32 	%f22, %f21, %f1, %f20;
	ld.global.f32 	%f23, [%rd34+-24];
	fma.rn.f32 	%f24, %f23, %f1, %f22;
	ld.global.f32 	%f25, [%rd34+-20];
	fma.rn.f32 	%f26, %f25, %f1, %f24;
	ld.global.f32 	%f27, [%rd34+-16];
	fma.rn.f32 	%f28, %f27, %f1, %f26;
	ld.global.f32 	%f29, [%rd34+-12];
	fma.rn.f32 	%f30, %f29, %f1, %f28;
	ld.global.f32 	%f31, [%rd34+-8];
	fma.rn.f32 	%f32, %f31, %f1, %f30;
	ld.global.f32 	%f33, [%rd34+-4];
	fma.rn.f32 	%f34, %f33, %f1, %f32;
	ld.global.f32 	%f35, [%rd34];
	fma.rn.f32 	%f36, %f35, %f1, %f34;
	ld.global.f32 	%f37, [%rd34+4];
	fma.rn.f32 	%f38, %f37, %f1, %f36;
	ld.global.f32 	%f39, [%rd34+8];
	fma.rn.f32 	%f40, %f39, %f1, %f38;
	ld.global.f32 	%f41, [%rd34+12];
	fma.rn.f32 	%f42, %f41, %f1, %f40;
	ld.global.f32 	%f43, [%rd34+16];
	fma.rn.f32 	%f44, %f43, %f1, %f42;
	ld.global.f32 	%f45, [%rd34+20];
	fma.rn.f32 	%f46, %f45, %f1, %f44;
	ld.global.f32 	%f47, [%rd34+24];
	fma.rn.f32 	%f48, %f47, %f1, %f46;
	ld.global.f32 	%f49, [%rd34+28];
	fma.rn.f32 	%f83, %f49, %f1, %f48;
	add.s32 	%r30, %r30, 16;
	add.s64 	%rd34, %rd34, 64;
	setp.ne.s32 	%p6, %r30, 0;
	@%p6 bra 	$L__BB4_4;
$L__BB4_5:
	setp.eq.s32 	%p7, %r4, 0;
	@%p7 bra 	$L__BB4_14;
	and.b32  	%r10, %r21, 7;
	setp.lt.u32 	%p8, %r4, 8;
	@%p8 bra 	$L__BB4_8;
	add.s32 	%r26, %r32, %r3;
	mul.wide.u32 	%rd16, %r26, 4;
	add.s64 	%rd17, %rd1, %rd16;
	ld.global.f32 	%f51, [%rd17];
	fma.rn.f32 	%f52, %f51, %f1, %f83;
	cvt.u64.u32 	%rd18, %r3;
	cvt.u64.u32 	%rd19, %r32;
	add.s64 	%rd20, %rd19, %rd18;
	shl.b64 	%rd21, %rd20, 2;
	add.s64 	%rd22, %rd1, %rd21;
	ld.global.f32 	%f53, [%rd22+4];
	fma.rn.f32 	%f54, %f53, %f1, %f52;
	ld.global.f32 	%f55, [%rd22+8];
	fma.rn.f32 	%f56, %f55, %f1, %f54;
	ld.global.f32 	%f57, [%rd22+12];
	fma.rn.f32 	%f58, %f57, %f1, %f56;
	ld.global.f32 	%f59, [%rd22+16];
	fma.rn.f32 	%f60, %f59, %f1, %f58;
	ld.global.f32 	%f61, [%rd22+20];
	fma.rn.f32 	%f62, %f61, %f1, %f60;
	ld.global.f32 	%f63, [%rd22+24];
	fma.rn.f32 	%f64, %f63, %f1, %f62;
	ld.global.f32 	%f65, [%rd22+28];
	fma.rn.f32 	%f83, %f65, %f1, %f64;
	add.s32 	%r32, %r32, 8;
$L__BB4_8:
	setp.eq.s32 	%p9, %r10, 0;
	@%p9 bra 	$L__BB4_14;
	and.b32  	%r13, %r21, 3;
	setp.lt.u32 	%p10, %r10, 4;
	@%p10 bra 	$L__BB4_11;
	add.s32 	%r27, %r32, %r3;
	mul.wide.u32 	%rd23, %r27, 4;
	add.s64 	%rd24, %rd1, %rd23;
	ld.global.f32 	%f67, [%rd24];
	fma.rn.f32 	%f68, %f67, %f1, %f83;
	cvt.u64.u32 	%rd25, %r3;
	cvt.u64.u32 	%rd26, %r32;
	add.s64 	%rd27, %rd26, %rd25;
	shl.b64 	%rd28, %rd27, 2;
	add.s64 	%rd29, %rd1, %rd28;
	ld.global.f32 	%f69, [%rd29+4];
	fma.rn.f32 	%f70, %f69, %f1, %f68;
	ld.global.f32 	%f71, [%rd29+8];
	fma.rn.f32 	%f72, %f71, %f1, %f70;
	ld.global.f32 	%f73, [%rd29+12];
	fma.rn.f32 	%f83, %f73, %f1, %f72;
	add.s32 	%r32, %r32, 4;
$L__BB4_11:
	setp.eq.s32 	%p11, %r13, 0;
	@%p11 bra 	$L__BB4_14;
	add.s32 	%r28, %r32, %r3;
	mul.wide.u32 	%rd30, %r28, 4;
	add.s64 	%rd35, %rd1, %rd30;
	neg.s32 	%r34, %r13;
$L__BB4_13:
	.pragma "nounroll";
	ld.global.f32 	%f74, [%rd35];
	fma.rn.f32 	%f83, %f74, %f1, %f83;
	add.s64 	%rd35, %rd35, 4;
	add.s32 	%r34, %r34, 1;
	setp.ne.s32 	%p12, %r34, 0;
	@%p12 bra 	$L__BB4_13;
$L__BB4_14:
	mad.lo.s32 	%r29, %r19, %r1, %r2;
	cvta.to.global.u64 	%rd31, %rd9;
	mul.wide.u32 	%rd32, %r29, 4;
	add.s64 	%rd33, %rd31, %rd32;
	st.global.f32 	[%rd33], %f83;
$L__BB4_15:
	ret;

}


// ===== COMPILED SASS (sm_100) =====

	.target	sm_100

	.elftype	@"ET_EXEC"


//--------------------- .note.nv.tkinfo           --------------------------
	.section	.note.nv.tkinfo,"",@"SHT_NOTE"
	.sectionflags	@"SHF_NOTE_NV_TKINFO"
	.tkinfo
        /*0018*/ 	.word	0x00000002
        /*0030*/ 	.string	""
        /*0030*/ 	.string	"ptxas"
        /*0030*/ 	.string	"Cuda compilation tools, release 13.0, V13.0.88"
        /*0030*/ 	.string	"Build cuda_13.0.r13.0/compiler.36424714_0"
        /*0030*/ 	.string	"-arch sm_100 -m 64 "



//--------------------- .note.nv.cuinfo           --------------------------
	.section	.note.nv.cuinfo,"",@"SHT_NOTE"
	.sectionflags	@"SHF_NOTE_NV_CUINFO"
        /*0018*/ 	.short	0x0002
        /*001a*/ 	.short	0x0064
        /*001c*/ 	.short	0x0082
	.zero		2


//--------------------- .nv.info                  --------------------------
	.section	.nv.info,"",@"SHT_CUDA_INFO"
	.align	4


	//----- nvinfo : EIATTR_REGCOUNT
	.align		4
        /*0000*/ 	.byte	0x04, 0x2f
        /*0002*/ 	.short	(.L_1 - .L_0)
	.align		4
.L_0:
        /*0004*/ 	.word	index@(_Z15moe_topk_kernelPfPiS_iii)
        /*0008*/ 	.word	0x0000001e


	//----- nvinfo : EIATTR_FRAME_SIZE
	.align		4
.L_1:
        /*000c*/ 	.byte	0x04, 0x11
        /*000e*/ 	.short	(.L_3 - .L_2)
	.align		4
.L_2:
        /*0010*/ 	.word	index@($__internal_1_$__cuda_sm3x_div_rn_noftz_f32_slowpath)
        /*0014*/ 	.word	0x00000000


	//----- nvinfo : EIATTR_FRAME_SIZE
	.align		4
.L_3:
        /*0018*/ 	.byte	0x04, 0x11
        /*001a*/ 	.short	(.L_5 - .L_4)
	.align		4
.L_4:
        /*001c*/ 	.word	index@(_Z15moe_topk_kernelPfPiS_iii)
        /*0020*/ 	.word	0x00000000


	//----- nvinfo : EIATTR_REGCOUNT
	.align		4
.L_5:
        /*0024*/ 	.byte	0x04, 0x2f
        /*0026*/ 	.short	(.L_7 - .L_6)
	.align		4
.L_6:
        /*0028*/ 	.word	index@(_Z25moe_expert_forward_kernelPfS_PiS_S_iiiii)
        /*002c*/ 	.word	0x00000020


	//----- nvinfo : EIATTR_FRAME_SIZE
	.align		4
.L_7:
        /*0030*/ 	.byte	0x04, 0x11
        /*0032*/ 	.short	(.L_9 - .L_8)
	.align		4
.L_8:
        /*0034*/ 	.word	index@(_Z25moe_expert_forward_kernelPfS_PiS_S_iiiii)
        /*0038*/ 	.word	0x00000000


	//----- nvinfo : EIATTR_REGCOUNT
	.align		4
.L_9:
        /*003c*/ 	.byte	0x04, 0x2f
        /*003e*/ 	.short	(.L_11 - .L_10)
	.align		4
.L_10:
        /*0040*/ 	.word	index@(_Z24moe_router_logits_kernelPfS_S_iii)
        /*0044*/ 	.word	0x0000001f


	//----- nvinfo : EIATTR_FRAME_SIZE
	.align		4
.L_11:
        /*0048*/ 	.byte	0x04, 0x11
        /*004a*/ 	.short	(.L_13 - .L_12)
	.align		4
.L_12:
        /*004c*/ 	.word	index@(_Z24moe_router_logits_kernelPfS_S_iii)
        /*0050*/ 	.word	0x00000000


	//----- nvinfo : EIATTR_REGCOUNT
	.align		4
.L_13:
        /*0054*/ 	.byte	0x04, 0x2f
        /*0056*/ 	.short	(.L_15 - .L_14)
	.align		4
.L_14:
        /*0058*/ 	.word	index@(_Z25moe_gate_up_swiglu_kernelPfS_S_PiS_S_iiiii)
        /*005c*/ 	.word	0x00000020


	//----- nvinfo : EIATTR_FRAME_SIZE
	.align		4
.L_15:
        /*0060*/ 	.byte	0x04, 0x11
        /*0062*/ 	.short	(.L_17 - .L_16)
	.align		4
.L_16:
        /*0064*/ 	.word	index@($__internal_0_$__cuda_sm3x_div_rn_noftz_f32_slowpath)
        /*0068*/ 	.word	0x00000000


	//----- nvinfo : EIATTR_FRAME_SIZE
	.align		4
.L_17:
        /*006c*/ 	.byte	0x04, 0x11
        /*006e*/ 	.short	(.L_19 - .L_18)
	.align		4
.L_18:
        /*0070*/ 	.word	index@(_Z25moe_gate_up_swiglu_kernelPfS_S_PiS_S_iiiii)
        /*0074*/ 	.word	0x00000000


	//----- nvinfo : EIATTR_REGCOUNT
	.align		4
.L_19:
        /*0078*/ 	.byte	0x04, 0x2f
        /*007a*/ 	.short	(.L_21 - .L_20)
	.align		4
.L_20:
        /*007c*/ 	.word	index@(_Z15moe_down_kernelPfS_PiS_S_iiiii)
        /*0080*/ 	.word	0x0000001b


	//----- nvinfo : EIATTR_FRAME_SIZE
	.align		4
.L_21:
        /*0084*/ 	.byte	0x04, 0x11
        /*0086*/ 	.short	(.L_23 - .L_22)
	.align		4
.L_22:
        /*0088*/ 	.word	index@(_Z15moe_down_kernelPfS_PiS_S_iiiii)
        /*008c*/ 	.word	0x00000000


	//----- nvinfo : EIATTR_MIN_STACK_SIZE
	.align		4
.L_23:
        /*0090*/ 	.byte	0x04, 0x12
        /*0092*/ 	.short	(.L_25 - .L_24)
	.align		4
.L_24:
        /*0094*/ 	.word	index@(_Z15moe_down_kernelPfS_PiS_S_iiiii)
        /*0098*/ 	.word	0x00000000


	//----- nvinfo : EIATTR_MIN_STACK_SIZE
	.align		4
.L_25:
        /*009c*/ 	.byte	0x04, 0x12
        /*009e*/ 	.short	(.L_27 - .L_26)
	.align		4
.L_26:
        /*00a0*/ 	.word	index@(_Z25moe_gate_up_swiglu_kernelPfS_S_PiS_S_iiiii)
        /*00a4*/ 	.word	0x00000000


	//----- nvinfo : EIATTR_MIN_STACK_SIZE
	.align		4
.L_27:
        /*00a8*/ 	.byte	0x04, 0x12
        /*00aa*/ 	.short	(.L_29 - .L_28)
	.align		4
.L_28:
        /*00ac*/ 	.word	index@(_Z24moe_router_logits_kernelPfS_S_iii)
        /*00b0*/ 	.word	0x00000000


	//----- nvinfo : EIATTR_MIN_STACK_SIZE
	.align		4
.L_29:
        /*00b4*/ 	.byte	0x04, 0x12
        /*00b6*/ 	.short	(.L_31 - .L_30)
	.align		4
.L_30:
        /*00b8*/ 	.word	index@(_Z25moe_expert_forward_kernelPfS_PiS_S_iiiii)
        /*00bc*/ 	.word	0x00000000


	//----- nvinfo : EIATTR_MIN_STACK_SIZE
	.align		4
.L_31:
        /*00c0*/ 	.byte	0x04, 0x12
        /*00c2*/ 	.short	(.L_33 - .L_32)
	.align		4
.L_32:
        /*00c4*/ 	.word	index@(_Z15moe_topk_kernelPfPiS_iii)
        /*00c8*/ 	.word	0x00000000
.L_33:


//--------------------- .nv.compat                --------------------------
	.section	.nv.compat,"",@"SHT_CUDA_COMPAT_INFO"
	.align	4
        /*0000*/ 	.byte	0x02, 0x09, 0x00, 0x00, 0x02, 0x02, 0x01, 0x00, 0x02, 0x05, 0x05, 0x00, 0x03, 0x07, 0x01, 0x01
        /*0010*/ 	.byte	0x02, 0x03, 0x00, 0x00, 0x02, 0x06, 0x01, 0x00, 0x04, 0x0b, 0x08, 0x00, 0x01, 0x00, 0x00, 0x00
        /*0020*/ 	.byte	0x00, 0x00, 0x00, 0x00


//--------------------- .nv.info._Z15moe_down_kernelPfS_PiS_S_iiiii --------------------------
	.section	.nv.info._Z15moe_down_kernelPfS_PiS_S_iiiii,"",@"SHT_CUDA_INFO"
	.sectionflags	@""
	.align	4


	//----- nvinfo : EIATTR_CUDA_API_VERSION
	.align		4
        /*0000*/ 	.byte	0x04, 0x37
        /*0002*/ 	.short	(.L_35 - .L_34)
.L_34:
        /*0004*/ 	.word	0x00000082


	//----- nvinfo : EIATTR_KPARAM_INFO
	.align		4
.L_35:
        /*0008*/ 	.byte	0x04, 0x17
        /*000a*/ 	.short	(.L_37 - .L_36)
.L_36:
        /*000c*/ 	.word	0x00000000
        /*0010*/ 	.short	0x0009
        /*0012*/ 	.short	0x0038
        /*0014*/ 	.byte	0x00, 0xf0, 0x11, 0x00


	//----- nvinfo : EIATTR_KPARAM_INFO
	.align		4
.L_37:
        /*0018*/ 	.byte	0x04, 0x17
        /*001a*/ 	.short	(.L_39 - .L_38)
.L_38:
        /*001c*/ 	.word	0x00000000
        /*0020*/ 	.short	0x0008
        /*0022*/ 	.short	0x0034
        /*0024*/ 	.byte	0x00, 0xf0, 0x11, 0x00


	//----- nvinfo : EIATTR_KPARAM_INFO
	.align		4
.L_39:
        /*0028*/ 	.byte	0x04, 0x17
        /*002a*/ 	.short	(.L_41 - .L_40)
.L_40:
        /*002c*/ 	.word	0x00000000
        /*0030*/ 	.short	0x0007
        /*0032*/ 	.short	0x0030
        /*0034*/ 	.byte	0x00, 0xf0, 0x11, 0x00


	//----- nvinfo : EIATTR_KPARAM_INFO
	.align		4
.L_41:
        /*0038*/ 	.byte	0x04, 0x17
        /*003a*/ 	.short	(.L_43 - .L_42)
.L_42:
        /*003c*/ 	.word	0x00000000
        /*0040*/ 	.short	0x0006
        /*0042*/ 	.short	0x002c
        /*0044*/ 	.byte	0x00, 0xf0, 0x11, 0x00


	//----- nvinfo : EIATTR_KPARAM_INFO
	.align		4
.L_43:
        /*0048*/ 	.byte	0x04, 0x17
        /*004a*/ 	.short	(.L_45 - .L_44)
.L_44:
        /*004c*/ 	.word	0x00000000
        /*0050*/ 	.short	0x0005
        /*0052*/ 	.short	0x0028
        /*0054*/ 	.byte	0x00, 0xf0, 0x11, 0x00


	//----- nvinfo : EIATTR_KPARAM_INFO
	.align		4
.L_45:
        /*0058*/ 	.byte	0x04, 0x17
        /*005a*/ 	.short	(.L_47 - .L_46)
.L_46:
        /*005c*/ 	.word	0x00000000
        /*0060*/ 	.short	0x0004
        /*0062*/ 	.short	0x0020
        /*0064*/ 	.byte	0x00, 0xf5, 0x21, 0x00


	//----- nvinfo : EIATTR_KPARAM_INFO
	.align		4
.L_47:
        /*0068*/ 	.byte	0x04, 0x17
        /*006a*/ 	.short	(.L_49 - .L_48)
.L_48:
        /*006c*/ 	.word	0x00000000
        /*0070*/ 	.short	0x0003
        /*0072*/ 	.short	0x0018
        /*0074*/ 	.byte	0x00, 0xf5, 0x21, 0x00


	//----- nvinfo : EIATTR_KPARAM_INFO
	.align		4
.L_49:
        /*0078*/ 	.byte	0x04, 0x17
        /*007a*/ 	.short	(.L_51 - .L_50)
.L_50:
        /*007c*/ 	.word	0x00000000
        /*0080*/ 	.short	0x0002
        /*0082*/ 	.short	0x0010
        /*0084*/ 	.byte	0x00, 0xf5, 0x21, 0x00


	//----- nvinfo : EIATTR_KPARAM_INFO
	.align		4
.L_51:
        /*0088*/ 	.byte	0x04, 0x17
        /*008a*/ 	.short	(.L_53 - .L_52)
.L_52:
        /*008c*/ 	.word	0x00000000
        /*0090*/ 	.short	0x0001
        /*0092*/ 	.short	0x0008
        /*0094*/ 	.byte	0x00, 0xf5, 0x21, 0x00


	//----- nvinfo : EIATTR_KPARAM_INFO
	.align		4
.L_53:
        /*0098*/ 	.byte	0x04, 0x17
        /*009a*/ 	.short	(.L_55 - .L_54)
.L_54:
        /*009c*/ 	.word	0x00000000
        /*00a0*/ 	.short	0x0000
        /*00a2*/ 	.short	0x0000
        /*00a4*/ 	.byte	0x00, 0xf5, 0x21, 0x00


	//----- nvinfo : EIATTR_SPARSE_MMA_MASK
	.align		4
.L_55:
        /*00a8*/ 	.byte	0x03, 0x50
        /*00aa*/ 	.short	0x0000


	//----- nvinfo : EIATTR_MAXREG_COUNT
	.align		4
        /*00ac*/ 	.byte	0x03, 0x1b
        /*00ae*/ 	.short	0x00ff


	//----- nvinfo : EIATTR_MERCURY_ISA_VERSION
	.align		4
        /*00b0*/ 	.byte	0x03, 0x5f
        /*00b2*/ 	.short	0x0101


	//----- nvinfo : EIATTR_VRC_CTA_INIT_COUNT
	.align		4
        /*00b4*/ 	.byte	0x02, 0x4a
	.zero		1
	.zero		1


	//----- nvinfo : EIATTR_EXIT_INSTR_OFFSETS
	.align		4
        /*00b8*/ 	.byte	0x04, 0x1c
        /*00ba*/ 	.short	(.L_57 - .L_56)


	//   ....[0]....
.L_56:
        /*00bc*/ 	.word	0x00000060


	//   ....[1]....
        /*00c0*/ 	.word	0x00000a20


	//----- nvinfo : EIATTR_CBANK_PARAM_SIZE
	.align		4
.L_57:
        /*00c4*/ 	.byte	0x03, 0x19
        /*00c6*/ 	.short	0x003c


	//----- nvinfo : EIATTR_PARAM_CBANK
	.align		4
        /*00c8*/ 	.byte	0x04, 0x0a
        /*00ca*/ 	.short	(.L_59 - .L_58)
	.align		4
.L_58:
        /*00cc*/ 	.word	index@(.nv.constant0._Z15moe_down_kernelPfS_PiS_S_iiiii)
        /*00d0*/ 	.short	0x0380
        /*00d2*/ 	.short	0x003c


	//----- nvinfo : EIATTR_SW_WAR
	.align		4
.L_59:
        /*00d4*/ 	.byte	0x04, 0x36
        /*00d6*/ 	.short	(.L_61 - .L_60)
.L_60:
        /*00d8*/ 	.word	0x00000008
.L_61:


//--------------------- .nv.info._Z25moe_gate_up_swiglu_kernelPfS_S_PiS_S_iiiii --------------------------
	.section	.nv.info._Z25moe_gate_up_swiglu_kernelPfS_S_PiS_S_iiiii,"",@"SHT_CUDA_INFO"
	.sectionflags	@""
	.align	4


	//----- nvinfo : EIATTR_CUDA_API_VERSION
	.align		4
        /*0000*/ 	.byte	0x04, 0x37
        /*0002*/ 	.short	(.L_63 - .L_62)
.L_62:
        /*0004*/ 	.word	0x00000082


	//----- nvinfo : EIATTR_KPARAM_INFO
	.align		4
.L_63:
        /*0008*/ 	.byte	0x04, 0x17
        /*000a*/ 	.short	(.L_65 - .L_64)
.L_64:
        /*000c*/ 	.word	0x00000000
        /*0010*/ 	.short	0x000a
        /*0012*/ 	.short	0x0040
        /*0014*/ 	.byte	0x00, 0xf0, 0x11, 0x00


	//----- nvinfo : EIATTR_KPARAM_INFO
	.align		4
.L_65:
        /*0018*/ 	.byte	0x04, 0x17
        /*001a*/ 	.short	(.L_67 - .L_66)
.L_66:
        /*001c*/ 	.word	0x00000000
        /*0020*/ 	.short	0x0009
        /*0022*/ 	.short	0x003c
        /*0024*/ 	.byte	0x00, 0xf0, 0x11, 0x00


	//----- nvinfo : EIATTR_KPARAM_INFO
	.align		4
.L_67:
        /*0028*/ 	.byte	0x04, 0x17
        /*002a*/ 	.short	(.L_69 - .L_68)
.L_68:
        /*002c*/ 	.word	0x00000000
        /*0030*/ 	.short	0x0008
        /*0032*/ 	.short	0x0038
        /*0034*/ 	.byte	0x00, 0xf0, 0x11, 0x00


	//----- nvinfo : EIATTR_KPARAM_INFO
	.align		4
.L_69:
        /*0038*/ 	.byte	0x04, 0x17
        /*003a*/ 	.short	(.L_71 - .L_70)
.L_70:
        /*003c*/ 	.word	0x00000000
        /*0040*/ 	.short	0x0007
        /*0042*/ 	.short	0x0034
        /*0044*/ 	.byte	0x00, 0xf0, 0x11, 0x00


	//----- nvinfo : EIATTR_KPARAM_INFO
	.align		4
.L_71:
        /*0048*/ 	.byte	0x04, 0x17
        /*004a*/ 	.short	(.L_73 - .L_72)
.L_72:
        /*004c*/ 	.word	0x00000000
        /*0050*/ 	.short	0x0006
        /*0052*/ 	.short	0x0030
        /*0054*/ 	.byte	0x00, 0xf0, 0x11, 0x00


	//----- nvinfo : EIATTR_KPARAM_INFO
	.align		4
.L_73:
        /*0058*/ 	.byte	0x04, 0x17
        /*005a*/ 	.short	(.L_75 - .L_74)
.L_74:
        /*005c*/ 	.word	0x00000000
        /*0060*/ 	.short	0x0005
        /*0062*/ 	.short	0x0028
        /*0064*/ 	.byte	0x00, 0xf5, 0x21, 0x00


	//----- nvinfo : EIATTR_KPARAM_INFO
	.align		4
.L_75:
        /*0068*/ 	.byte	0x04, 0x17
        /*006a*/ 	.short	(.L_77 - .L_76)
.L_76:
        /*006c*/ 	.word	0x00000000
        /*0070*/ 	.short	0x0004
        /*0072*/ 	.short	0x0020
        /*0074*/ 	.byte	0x00, 0xf5, 0x21, 0x00


	//----- nvinfo : EIATTR_KPARAM_INFO
	.align		4
.L_77:
        /*0078*/ 	.byte	0x04, 0x17
        /*007a*/ 	.short	(.L_79 - .L_78)
.L_78:
        /*007c*/ 	.word	0x00000000
        /*0080*/ 	.short	0x0003
        /*0082*/ 	.short	0x0018
        /*0084*/ 	.byte	0x00, 0xf5, 0x21, 0x00


	//----- nvinfo : EIATTR_KPARAM_INFO
	.align		4
.L_79:
        /*0088*/ 	.byte	0x04, 0x17
        /*008a*/ 	.short	(.L_81 - .L_80)
.L_80:
        /*008c*/ 	.word	0x00000000
        /*0090*/ 	.short	0x0002
        /*0092*/ 	.short	0x0010
        /*0094*/ 	.byte	0x00, 0xf5, 0x21, 0x00


	//----- nvinfo : EIATTR_KPARAM_INFO
	.align		4
.L_81:
        /*0098*/ 	.byte	0x04, 0x17
        /*009a*/ 	.short	(.L_83 - .L_82)
.L_82:
        /*009c*/ 	.word	0x00000000
        /*00a0*/ 	.short	0x0001
        /*00a2*/ 	.short	0x0008
        /*00a4*/ 	.byte	0x00, 0xf5, 0x21, 0x00


	//----- nvinfo : EIATTR_KPARAM_INFO
	.align		4
.L_83:
        /*00a8*/ 	.byte	0x04, 0x17
        /*00aa*/ 	.short	(.L_85 - .L_84)
.L_84:
        /*00ac*/ 	.word	0x00000000
        /*00b0*/ 	.short	0x0000
        /*00b2*/ 	.short	0x0000
        /*00b4*/ 	.byte	0x00, 0xf5, 0x21, 0x00


	//----- nvinfo : EIATTR_SPARSE_MMA_MASK
	.align		4
.L_85:
        /*00b8*/ 	.byte	0x03, 0x50
        /*00ba*/ 	.short	0x0000


	//----- nvinfo : EIATTR_MAXREG_COUNT
	.align		4
        /*00bc*/ 	.byte	0x03, 0x1b
        /*00be*/ 	.short	0x00ff


	//----- nvinfo : EIATTR_MERCURY_ISA_VERSION
	.align		4
        /*00c0*/ 	.byte	0x03, 0x5f
        /*00c2*/ 	.short	0x0101


	//----- nvinfo : EIATTR_VRC_CTA_INIT_COUNT
	.align		4
        /*00c4*/ 	.byte	0x02, 0x4a
	.zero		1
	.zero		1


	//----- nvinfo : EIATTR_EXIT_INSTR_OFFSETS
	.align		4
        /*00c8*/ 	.byte	0x04, 0x1c
        /*00ca*/ 	.short	(.L_87 - .L_86)


	//   ....[0]....
.L_86:
        /*00cc*/ 	.word	0x00000070


	//   ....[1]....
        /*00d0*/ 	.word	0x00001dd0


	//----- nvinfo : EIATTR_CRS_STACK_SIZE
	.align		4
.L_87:
        /*00d4*/ 	.byte	0x04, 0x1e
        /*00d6*/ 	.short	(.L_89 - .L_88)
.L_88:
        /*00d8*/ 	.word	0x00000000


	//----- nvinfo : EIATTR_CBANK_PARAM_SIZE
	.align		4
.L_89:
        /*00dc*/ 	.byte	0x03, 0x19
        /*00de*/ 	.short	0x0044


	//----- nvinfo : EIATTR_PARAM_CBANK
	.align		4
        /*00e0*/ 	.byte	0x04, 0x0a
        /*00e2*/ 	.short	(.L_91 - .L_90)
	.align		4
.L_90:
        /*00e4*/ 	.word	index@(.nv.constant0._Z25moe_gate_up_swiglu_kernelPfS_S_PiS_S_iiiii)
        /*00e8*/ 	.short	0x0380
        /*00ea*/ 	.short	0x0044


	//----- nvinfo : EIATTR_SW_WAR
	.align		4
.L_91:
        /*00ec*/ 	.byte	0x04, 0x36
        /*00ee*/ 	.short	(.L_93 - .L_92)
.L_92:
        /*00f0*/ 	.word	0x00000008
.L_93:


//--------------------- .nv.info._Z24moe_router_logits_kernelPfS_S_iii --------------------------
	.section	.nv.info._Z24moe_router_logits_kernelPfS_S_iii,"",@"SHT_CUDA_INFO"
	.sectionflags	@""
	.align	4


	//----- nvinfo : EIATTR_CUDA_API_VERSION
	.align		4
        /*0000*/ 	.byte	0x04, 0x37
        /*0002*/ 	.short	(.L_95 - .L_94)
.L_94:
        /*0004*/ 	.word	0x00000082


	//----- nvinfo : EIATTR_KPARAM_INFO
	.align		4
.L_95:
        /*0008*/ 	.byte	0x04, 0x17
        /*000a*/ 	.short	(.L_97 - .L_96)
.L_96:
        /*000c*/ 	.word	0x00000000
        /*0010*/ 	.short	0x0005
        /*0012*/ 	.short	0x0020
        /*0014*/ 	.byte	0x00, 0xf0, 0x11, 0x00


	//----- nvinfo : EIATTR_KPARAM_INFO
	.align		4
.L_97:
        /*0018*/ 	.byte	0x04, 0x17
        /*001a*/ 	.short	(.L_99 - .L_98)
.L_98:
        /*001c*/ 	.word	0x00000000
        /*0020*/ 	.short	0x0004
        /*0022*/ 	.short	0x001c
        /*0024*/ 	.byte	0x00, 0xf0, 0x11, 0x00


	//----- nvinfo : EIATTR_KPARAM_INFO
	.align		4
.L_99:
        /*0028*/ 	.byte	0x04, 0x17
        /*002a*/ 	.short	(.L_101 - .L_100)
.L_100:
        /*002c*/ 	.word	0x00000000
        /*0030*/ 	.short	0x0003
        /*0032*/ 	.short	0x0018
        /*0034*/ 	.byte	0x00, 0xf0, 0x11, 0x00


	//----- nvinfo : EIATTR_KPARAM_INFO
	.align		4
.L_101:
        /*0038*/ 	.byte	0x04, 0x17
        /*003a*/ 	.short	(.L_103 - .L_102)
.L_102:
        /*003c*/ 	.word	0x00000000
        /*0040*/ 	.short	0x0002
        /*0042*/ 	.short	0x0010
        /*0044*/ 	.byte	0x00, 0xf5, 0x21, 0x00


	//----- nvinfo : EIATTR_KPARAM_INFO
	.align		4
.L_103:
        /*0048*/ 	.byte	0x04, 0x17
        /*004a*/ 	.short	(.L_105 - .L_104)
.L_104:
        /*004c*/ 	.word	0x00000000
        /*0050*/ 	.short	0x0001
        /*0052*/ 	.short	0x0008
        /*0054*/ 	.byte	0x00, 0xf5, 0x21, 0x00


	//----- nvinfo : EIATTR_KPARAM_INFO
	.align		4
.L_105:
        /*0058*/ 	.byte	0x04, 0x17
        /*005a*/ 	.short	(.L_107 - .L_106)
.L_106:
        /*005c*/ 	.word	0x00000000
        /*0060*/ 	.short	0x0000
        /*0062*/ 	.short	0x0000
        /*0064*/ 	.byte	0x00, 0xf5, 0x21, 0x00


	//----- nvinfo : EIATTR_SPARSE_MMA_MASK
	.align		4
.L_107:
        /*0068*/ 	.byte	0x03, 0x50
        /*006a*/ 	.short	0x0000


	//----- nvinfo : EIATTR_MAXREG_COUNT
	.align		4
        /*006c*/ 	.byte	0x03, 0x1b
        /*006e*/ 	.short	0x00ff


	//----- nvinfo : EIATTR_MERCURY_ISA_VERSION
	.align		4
        /*0070*/ 	.byte	0x03, 0x5f
        /*0072*/ 	.short	0x0101


	//----- nvinfo : EIATTR_VRC_CTA_INIT_COUNT
	.align		4
        /*0074*/ 	.byte	0x02, 0x4a
	.zero		1
	.zero		1


	//----- nvinfo : EIATTR_EXIT_INSTR_OFFSETS
	.align		4
        /*0078*/ 	.byte	0x04, 0x1c
        /*007a*/ 	.short	(.L_109 - .L_108)


	//   ....[0]....
.L_108:
        /*007c*/ 	.word	0x00000070


	//   ....[1]....
        /*0080*/ 	.word	0x00000c50


	//----- nvinfo : EIATTR_CBANK_PARAM_SIZE
	.align		4
.L_109:
        /*0084*/ 	.byte	0x03, 0x19
        /*0086*/ 	.short	0x0024


	//----- nvinfo : EIATTR_PARAM_CBANK
	.align		4
        /*0088*/ 	.byte	0x04, 0x0a
        /*008a*/ 	.short	(.L_111 - .L_110)
	.align		4
.L_110:
        /*008c*/ 	.word	index@(.nv.constant0._Z24moe_router_logits_kernelPfS_S_iii)
        /*0090*/ 	.short	0x0380
        /*0092*/ 	.short	0x0024


	//----- nvinfo : EIATTR_SW_WAR
	.align		4
.L_111:
        /*0094*/ 	.byte	0x04, 0x36
        /*0096*/ 	.short	(.L_113 - .L_112)
.L_112:
        /*0098*/ 	.word	0x00000008
.L_113:


//--------------------- .nv.info._Z25moe_expert_forward_kernelPfS_PiS_S_iiiii --------------------------
	.section	.nv.info._Z25moe_expert_forward_kernelPfS_PiS_S_iiiii,"",@"SHT_CUDA_INFO"
	.sectionflags	@""
	.align	4


	//----- nvinfo : EIATTR_CUDA_API_VERSION
	.align		4
        /*0000*/ 	.byte	0x04, 0x37
        /*0002*/ 	.short	(.L_115 - .L_114)
.L_114:
        /*0004*/ 	.word	0x00000082


	//----- nvinfo : EIATTR_KPARAM_INFO
	.align		4
.L_115:
        /*0008*/ 	.byte	0x04, 0x17
        /*000a*/ 	.short	(.L_117 - .L_116)
.L_116:
        /*000c*/ 	.word	0x00000000
        /*0010*/ 	.short	0x0009
        /*0012*/ 	.short	0x0038
        /*0014*/ 	.byte	0x00, 0xf0, 0x11, 0x00


	//----- nvinfo : EIATTR_KPARAM_INFO
	.align		4
.L_117:
        /*0018*/ 	.byte	0x04, 0x17
        /*001a*/ 	.short	(.L_119 - .L_118)
.L_118:
        /*001c*/ 	.word	0x00000000
        /*0020*/ 	.short	0x0008
        /*0022*/ 	.short	0x0034
        /*0024*/ 	.byte	0x00, 0xf0, 0x11, 0x00


	//----- nvinfo : EIATTR_KPARAM_INFO
	.align		4
.L_119:
        /*0028*/ 	.byte	0x04, 0x17
        /*002a*/ 	.short	(.L_121 - .L_120)
.L_120:
        /*002c*/ 	.word	0x00000000
        /*0030*/ 	.short	0x0007
        /*0032*/ 	.short	0x0030
        /*0034*/ 	.byte	0x00, 0xf0, 0x11, 0x00


	//----- nvinfo : EIATTR_KPARAM_INFO
	.align		4
.L_121:
        /*0038*/ 	.byte	0x04, 0x17
        /*003a*/ 	.short	(.L_123 - .L_122)
.L_122:
        /*003c*/ 	.word	0x00000000
        /*0040*/ 	.short	0x0006
        /*0042*/ 	.short	0x002c
        /*0044*/ 	.byte	0x00, 0xf0, 0x11, 0x00


	//----- nvinfo : EIATTR_KPARAM_INFO
	.align		4
.L_123:
        /*0048*/ 	.byte	0x04, 0x17
        /*004a*/ 	.short	(.L_125 - .L_124)
.L_124:
        /*004c*/ 	.word	0x00000000
        /*0050*/ 	.short	0x0005
        /*0052*/ 	.short	0x0028
        /*0054*/ 	.byte	0x00, 0xf0, 0x11, 0x00


	//----- nvinfo : EIATTR_KPARAM_INFO
	.align		4
.L_125:
        /*0058*/ 	.byte	0x04, 0x17
        /*005a*/ 	.short	(.L_127 - .L_126)
.L_126:
        /*005c*/ 	.word	0x00000000
        /*0060*/ 	.short	0x0004
        /*0062*/ 	.short	0x0020
        /*0064*/ 	.byte	0x00, 0xf5, 0x21, 0x00


	//----- nvinfo : EIATTR_KPARAM_INFO
	.align		4
.L_127:
        /*0068*/ 	.byte	0x04, 0x17
        /*006a*/ 	.short	(.L_129 - .L_128)
.L_128:
        /*006c*/ 	.word	0x00000000
        /*0070*/ 	.short	0x0003
        /*0072*/ 	.short	0x0018
        /*0074*/ 	.byte	0x00, 0xf5, 0x21, 0x00


	//----- nvinfo : EIATTR_KPARAM_INFO
	.align		4
.L_129:
        /*0078*/ 	.byte	0x04, 0x17
        /*007a*/ 	.short	(.L_131 - .L_130)
.L_130:
        /*007c*/ 	.word	0x00000000
        /*0080*/ 	.short	0x0002
        /*0082*/ 	.short	0x0010
        /*0084*/ 	.byte	0x00, 0xf5, 0x21, 0x00


	//----- nvinfo : EIATTR_KPARAM_INFO
	.align		4
.L_131:
        /*0088*/ 	.byte	0x04, 0x17
        /*008a*/ 	.short	(.L_133 - .L_132)
.L_132:
        /*008c*/ 	.word	0x00000000
        /*0090*/ 	.short	0x0001
        /*0092*/ 	.short	0x0008
        /*0094*/ 	.byte	0x00, 0xf5, 0x21, 0x00


	//----- nvinfo : EIATTR_KPARAM_INFO
	.align		4
.L_133:
        /*0098*/ 	.byte	0x04, 0x17
        /*009a*/ 	.short	(.L_135 - .L_134)
.L_134:
        /*009c*/ 	.word	0x00000000
        /*00a0*/ 	.short	0x0000
        /*00a2*/ 	.short	0x0000
        /*00a4*/ 	.byte	0x00, 0xf5, 0x21, 0x00


	//----- nvinfo : EIATTR_SPARSE_MMA_MASK
	.align		4
.L_135:
        /*00a8*/ 	.byte	0x03, 0x50
        /*00aa*/ 	.short	0x0000


	//----- nvinfo : EIATTR_MAXREG_COUNT
	.align		4
        /*00ac*/ 	.byte	0x03, 0x1b
        /*00ae*/ 	.short	0x00ff


	//----- nvinfo : EIATTR_MERCURY_ISA_VERSION
	.align		4
        /*00b0*/ 	.byte	0x03, 0x5f
        /*00b2*/ 	.short	0x0101


	//----- nvinfo : EIATTR_VRC_CTA_INIT_COUNT
	.align		4
        /*00b4*/ 	.byte	0x02, 0x4a
	.zero		1
	.zero		1


	//----- nvinfo : EIATTR_EXIT_INSTR_OFFSETS
	.align		4
        /*00b8*/ 	.byte	0x04, 0x1c
        /*00ba*/ 	.short	(.L_137 - .L_136)


	//   ....[0]....
.L_136:
        /*00bc*/ 	.word	0x00000080


	//   ....[1]....
        /*00c0*/ 	.word	0x00000150


	//   ....[2]....
        /*00c4*/ 	.word	0x00000a70


	//----- nvinfo : EIATTR_CRS_STACK_SIZE
	.align		4
.L_137:
        /*00c8*/ 	.byte	0x04, 0x1e
        /*00ca*/ 	.short	(.L_139 - .L_138)
.L_138:
        /*00cc*/ 	.word	0x00000000


	//----- nvinfo : EIATTR_CBANK_PARAM_SIZE
	.align		4
.L_139:
        /*00d0*/ 	.byte	0x03, 0x19
        /*00d2*/ 	.short	0x003c


	//----- nvinfo : EIATTR_PARAM_CBANK
	.align		4
        /*00d4*/ 	.byte	0x04, 0x0a
        /*00d6*/ 	.short	(.L_141 - .L_140)
	.align		4
.L_140:
        /*00d8*/ 	.word	index@(.nv.constant0._Z25moe_expert_forward_kernelPfS_PiS_S_iiiii)
        /*00dc*/ 	.short	0x0380
        /*00de*/ 	.short	0x003c


	//----- nvinfo : EIATTR_SW_WAR
	.align		4
.L_141:
        /*00e0*/ 	.byte	0x04, 0x36
        /*00e2*/ 	.short	(.L_143 - .L_142)
.L_142:
        /*00e4*/ 	.word	0x00000008
.L_143:


//--------------------- .nv.info._Z15moe_topk_kernelPfPiS_iii --------------------------
	.section	.nv.info._Z15moe_topk_kernelPfPiS_iii,"",@"SHT_CUDA_INFO"
	.sectionflags	@""
	.align	4


	//----- nvinfo : EIATTR_CUDA_API_VERSION
	.align		4
        /*0000*/ 	.byte	0x04, 0x37
        /*0002*/ 	.short	(.L_145 - .L_144)
.L_144:
        /*0004*/ 	.word	0x00000082


	//----- nvinfo : EIATTR_KPARAM_INFO
	.align		4
.L_145:
        /*0008*/ 	.byte	0x04, 0x17
        /*000a*/ 	.short	(.L_147 - .L_146)
.L_146:
        /*000c*/ 	.word	0x00000000
        /*0010*/ 	.short	0x0005
        /*0012*/ 	.short	0x0020
        /*0014*/ 	.byte	0x00, 0xf0, 0x11, 0x00


	//----- nvinfo : EIATTR_KPARAM_INFO
	.align		4
.L_147:
        /*0018*/ 	.byte	0x04, 0x17
        /*001a*/ 	.short	(.L_149 - .L_148)
.L_148:
        /*001c*/ 	.word	0x00000000
        /*0020*/ 	.short	0x0004
        /*0022*/ 	.short	0x001c
        /*0024*/ 	.byte	0x00, 0xf0, 0x11, 0x00


	//----- nvinfo : EIATTR_KPARAM_INFO
	.align		4
.L_149:
        /*0028*/ 	.byte	0x04, 0x17
        /*002a*/ 	.short	(.L_151 - .L_150)
.L_150:
        /*002c*/ 	.word	0x00000000
        /*0030*/ 	.short	0x0003
        /*0032*/ 	.short	0x0018
        /*0034*/ 	.byte	0x00, 0xf0, 0x11, 0x00


	//----- nvinfo : EIATTR_KPARAM_INFO
	.align		4
.L_151:
        /*0038*/ 	.byte	0x04, 0x17
        /*003a*/ 	.short	(.L_153 - .L_152)
.L_152:
        /*003c*/ 	.word	0x00000000
        /*0040*/ 	.short	0x0002
        /*0042*/ 	.short	0x0010
        /*0044*/ 	.byte	0x00, 0xf5, 0x21, 0x00


	//----- nvinfo : EIATTR_KPARAM_INFO
	.align		4
.L_153:
        /*0048*/ 	.byte	0x04, 0x17
        /*004a*/ 	.short	(.L_155 - .L_154)
.L_154:
        /*004c*/ 	.word	0x00000000
        /*0050*/ 	.short	0x0001
        /*0052*/ 	.short	0x0008
        /*0054*/ 	.byte	0x00, 0xf5, 0x21, 0x00


	//----- nvinfo : EIATTR_KPARAM_INFO
	.align		4
.L_155:
        /*0058*/ 	.byte	0x04, 0x17
        /*005a*/ 	.short	(.L_157 - .L_156)
.L_156:
        /*005c*/ 	.word	0x00000000
        /*0060*/ 	.short	0x0000
        /*0062*/ 	.short	0x0000
        /*0064*/ 	.byte	0x00, 0xf5, 0x21, 0x00


	//----- nvinfo : EIATTR_SPARSE_MMA_MASK
	.align		4
.L_157:
        /*0068*/ 	.byte	0x03, 0x50
        /*006a*/ 	.short	0x0000


	//----- nvinfo : EIATTR_MAXREG_COUNT
	.align		4
        /*006c*/ 	.byte	0x03, 0x1b
        /*006e*/ 	.short	0x00ff


	//----- nvinfo : EIATTR_MERCURY_ISA_VERSION
	.align		4
        /*0070*/ 	.byte	0x03, 0x5f
        /*0072*/ 	.short	0x0101


	//----- nvinfo : EIATTR_VRC_CTA_INIT_COUNT
	.align		4
        /*0074*/ 	.byte	0x02, 0x4a
	.zero		1
	.zero		1


	//----- nvinfo : EIATTR_EXIT_INSTR_OFFSETS
	.align		4
        /*0078*/ 	.byte	0x04, 0x1c
        /*007a*/ 	.short	(.L_159 - .L_158)


	//   ....[0]....
.L_158:
        /*007c*/ 	.word	0x00000040


	//   ....[1]....
        /*0080*/ 	.word	0x00000070


	//   ....[2]....
        /*0084*/ 	.word	0x000011a0


	//   ....[3]....
        /*0088*/ 	.word	0x000014a0


	//   ....[4]....
        /*008c*/ 	.word	0x00001690


	//   ....[5]....
        /*0090*/ 	.word	0x00001810


	//----- nvinfo : EIATTR_CRS_STACK_SIZE
	.align		4
.L_159:
        /*0094*/ 	.byte	0x04, 0x1e
        /*0096*/ 	.short	(.L_161 - .L_160)
.L_160:
        /*0098*/ 	.word	0x00000000


	//----- nvinfo : EIATTR_CBANK_PARAM_SIZE
	.align		4
.L_161:
        /*009c*/ 	.byte	0x03, 0x19
        /*009e*/ 	.short	0x0024


	//----- nvinfo : EIATTR_PARAM_CBANK
	.align		4
        /*00a0*/ 	.byte	0x04, 0x0a
        /*00a2*/ 	.short	(.L_163 - .L_162)
	.align		4
.L_162:
        /*00a4*/ 	.word	index@(.nv.constant0._Z15moe_topk_kernelPfPiS_iii)
        /*00a8*/ 	.short	0x0380
        /*00aa*/ 	.short	0x0024


	//----- nvinfo : EIATTR_SW_WAR
	.align		4
.L_163:
        /*00ac*/ 	.byte	0x04, 0x36
        /*00ae*/ 	.short	(.L_165 - .L_164)
.L_164:
        /*00b0*/ 	.word	0x00000008
.L_165:


//--------------------- .nv.callgraph             --------------------------
	.section	.nv.callgraph,"",@"SHT_CUDA_CALLGRAPH"
	.align	4
	.sectionentsize	8
	.align		4
        /*0000*/ 	.word	0x00000000
	.align		4
        /*0004*/ 	.word	0xffffffff
	.align		4
        /*0008*/ 	.word	0x00000000
	.align		4
        /*000c*/ 	.word	0xfffffffe
	.align		4
        /*0010*/ 	.word	0x00000000
	.align		4
        /*0014*/ 	.word	0xfffffffd
	.align		4
        /*0018*/ 	.word	0x00000000
	.align		4
        /*001c*/ 	.word	0xfffffffc


//--------------------- .text._Z15moe_down_kernelPfS_PiS_S_iiiii --------------------------
	.section	.text._Z15moe_down_kernelPfS_PiS_S_iiiii,"ax",@progbits
	.align	128
        .global         _Z15moe_down_kernelPfS_PiS_S_iiiii
        .type           _Z15moe_down_kernelPfS_PiS_S_iiiii,@function
        .size           _Z15moe_down_kernelPfS_PiS_S_iiiii,(.L_x_92 - _Z15moe_down_kernelPfS_PiS_S_iiiii)
        .other          _Z15moe_down_kernelPfS_PiS_S_iiiii,@"STO_CUDA_ENTRY STV_DEFAULT"
_Z15moe_down_kernelPfS_PiS_S_iiiii:
.text._Z15moe_down_kernelPfS_PiS_S_iiiii:
[----:B------:R-:W-:Y:S01]  /*0000*/  LDC R1, c[0x0][0x37c] ;  /* 0x0000df00ff017b82 */ /* 0x000fe20000000800 */
[----:B------:R-:W0:Y:S07]  /*0010*/  S2R R0, SR_TID.X ;  /* 0x0000000000007919 */ /* 0x000e2e0000002100 */
[----:B------:R-:W0:Y:S08]  /*0020*/  LDC.64 R6, c[0x0][0x3a8] ;  /* 0x0000ea00ff067b82 */ /* 0x000e300000000a00 */
[----:B------:R-:W1:Y:S01]  /*0030*/  S2UR UR10, SR_CTAID.X ;  /* 0x00000000000a79c3 */ /* 0x000e620000002500 */
[----:B0-----:R-:W-:-:S04]  /*0040*/  ISETP.GE.AND P0, PT, R0, R7, PT ;  /* 0x000000070000720c */ /* 0x001fc80003f06270 */
[----:B-1----:R-:W-:-:S13]  /*0050*/  ISETP.LE.OR P0, PT, R6, UR10, P0 ;  /* 0x0000000a06007c0c */ /* 0x002fda0008703670 */
[----:B------:R-:W-:Y:S05]  /*0060*/  @P0 EXIT ;  /* 0x000000000000094d */ /* 0x000fea0003800000 */
[----:B------:R-:W0:Y:S01]  /*0070*/  LDCU UR6, c[0x0][0x3b8] ;  /* 0x00007700ff0677ac */ /* 0x000e220008000800 */
[----:B------:R-:W-:Y:S01]  /*0080*/  HFMA2 R4, -RZ, RZ, 0, 0 ;  /* 0x00000000ff047431 */ /* 0x000fe200000001ff */
[----:B------:R-:W1:Y:S01]  /*0090*/  LDCU.64 UR12, c[0x0][0x358] ;  /* 0x00006b00ff0c77ac */ /* 0x000e620008000a00 */
[----:B0-----:R-:W-:-:S09]  /*00a0*/  UISETP.GE.AND UP0, UPT, UR6, 0x1, UPT ;  /* 0x000000010600788c */ /* 0x001fd2000bf06270 */
[----:B-1----:R-:W-:Y:S05]  /*00b0*/  BRA.U !UP0, `(.L_x_0) ;  /* 0x0000000908487547 */ /* 0x002fea000b800000 */
[----:B------:R-:W0:Y:S01]  /*00c0*/  LDC R9, c[0x0][0x3b0] ;  /* 0x0000ec00ff097b82 */ /* 0x000e220000000800 */
[----:B------:R-:W-:Y:S02]  /*00d0*/  ISETP.GE.AND P2, PT, R0, RZ, PT ;  /* 0x000000ff0000720c */ /* 0x000fe40003f46270 */
[----:B0-----:R-:W-:-:S04]  /*00e0*/  IABS R5, R9 ;  /* 0x0000000900057213 */ /* 0x001fc80000000000 */
[----:B------:R-:W0:Y:S08]  /*00f0*/  I2F.RP R4, R5 ;  /* 0x0000000500047306 */ /* 0x000e300000209400 */
[----:B0-----:R-:W0:Y:S02]  /*0100*/  MUFU.RCP R4, R4 ;  /* 0x0000000400047308 */ /* 0x001e240000001000 */
[----:B0-----:R-:W-:-:S06]  /*0110*/  IADD3 R2, PT, PT, R4, 0xffffffe, RZ ;  /* 0x0ffffffe04027810 */ /* 0x001fcc0007ffe0ff */
[----:B------:R0:W1:Y:S02]  /*0120*/  F2I.FTZ.U32.TRUNC.NTZ R3, R2 ;  /* 0x0000000200037305 */ /* 0x000064000021f000 */
[----:B0-----:R-:W-:Y:S02]  /*0130*/  MOV R2, RZ ;  /* 0x000000ff00027202 */ /* 0x001fe40000000f00 */
[----:B-1----:R-:W-:-:S05]  /*0140*/  IADD3 R6, PT, PT, RZ, -R3, RZ ;  /* 0x80000003ff067210 */ /* 0x002fca0007ffe0ff */
[----:B------:R-:W-:Y:S01]  /*0150*/  IMAD R11, R6, R5, RZ ;  /* 0x00000005060b7224 */ /* 0x000fe200078e02ff */
[----:B------:R-:W-:-:S03]  /*0160*/  IABS R6, R0 ;  /* 0x0000000000067213 */ /* 0x000fc60000000000 */
[----:B------:R-:W-:-:S06]  /*0170*/  IMAD.HI.U32 R3, R3, R11, R2 ;  /* 0x0000000b03037227 */ /* 0x000fcc00078e0002 */
[----:B------:R-:W-:-:S05]  /*0180*/  IMAD.HI.U32 R3, R3, R6, RZ ;  /* 0x0000000603037227 */ /* 0x000fca00078e00ff */
[----:B------:R-:W-:-:S05]  /*0190*/  IADD3 R3, PT, PT, -R3, RZ, RZ ;  /* 0x000000ff03037210 */ /* 0x000fca0007ffe1ff */
[C---:B------:R-:W-:Y:S02]  /*01a0*/  IMAD R4, R5.reuse, R3, R6 ;  /* 0x0000000305047224 */ /* 0x040fe400078e0206 */
[----:B------:R-:W0:Y:S03]  /*01b0*/  LDC.64 R2, c[0x0][0x380] ;  /* 0x0000e000ff027b82 */ /* 0x000e260000000a00 */
[----:B------:R-:W-:-:S13]  /*01c0*/  ISETP.GT.U32.AND P0, PT, R5, R4, PT ;  /* 0x000000040500720c */ /* 0x000fda0003f04070 */
[----:B------:R-:W-:Y:S02]  /*01d0*/  @!P0 IADD3 R4, PT, PT, R4, -R5, RZ ;  /* 0x8000000504048210 */ /* 0x000fe40007ffe0ff */
[----:B------:R-:W-:Y:S02]  /*01e0*/  ISETP.NE.AND P0, PT, R9, RZ, PT ;  /* 0x000000ff0900720c */ /* 0x000fe40003f05270 */
[----:B------:R-:W-:-:S13]  /*01f0*/  ISETP.GT.U32.AND P1, PT, R5, R4, PT ;  /* 0x000000040500720c */ /* 0x000fda0003f24070 */
[----:B------:R-:W-:-:S04]  /*0200*/  @!P1 IADD3 R4, PT, PT, R4, -R5, RZ ;  /* 0x8000000504049210 */ /* 0x000fc80007ffe0ff */
[----:B------:R-:W-:Y:S02]  /*0210*/  @!P2 IADD3 R4, PT, PT, -R4, RZ, RZ ;  /* 0x000000ff0404a210 */ /* 0x000fe40007ffe1ff */
[----:B------:R-:W-:-:S05]  /*0220*/  @!P0 LOP3.LUT R4, RZ, R9, RZ, 0x33, !PT ;  /* 0x00000009ff048212 */ /* 0x000fca00078e33ff */
[----:B------:R-:W-:-:S04]  /*0230*/  IMAD R5, R9, UR10, R4 ;  /* 0x0000000a09057c24 */ /* 0x000fc8000f8e0204 */
[----:B0-----:R-:W-:-:S05]  /*0240*/  IMAD.WIDE R2, R5, 0x4, R2 ;  /* 0x0000000405027825 */ /* 0x001fca00078e0202 */
[----:B------:R0:W5:Y:S01]  /*0250*/  LDG.E R5, desc[UR12][R2.64] ;  /* 0x0000000c02057981 */ /* 0x000162000c1e1900 */
[----:B------:R-:W-:Y:S01]  /*0260*/  UISETP.GE.U32.AND UP1, UPT, UR6, 0x10, UPT ;  /* 0x000000100600788c */ /* 0x000fe2000bf26070 */
[----:B------:R-:W-:Y:S01]  /*0270*/  MOV R4, RZ ;  /* 0x000000ff00047202 */ /* 0x000fe20000000f00 */
[----:B------:R-:W-:Y:S01]  /*0280*/  ULOP3.LUT UR8, UR6, 0xf, URZ, 0xc0, !UPT ;  /* 0x0000000f06087892 */ /* 0x000fe2000f8ec0ff */
[----:B------:R-:W-:Y:S01]  /*0290*/  MOV R6, RZ ;  /* 0x000000ff00067202 */ /* 0x000fe20000000f00 */
[----:B------:R-:W-:Y:S02]  /*02a0*/  UIMAD UR7, UR10, UR6, URZ ;  /* 0x000000060a0772a4 */ /* 0x000fe4000f8e02ff */
[----:B------:R-:W-:-:S03]  /*02b0*/  UISETP.NE.AND UP0, UPT, UR8, URZ, UPT ;  /* 0x000000ff0800728c */ /* 0x000fc6000bf05270 */
[----:B0-----:R-:W-:Y:S08]  /*02c0*/  BRA.U !UP1, `(.L_x_1) ;  /* 0x0000000109bc7547 */ /* 0x001ff0000b800000 */
[----:B------:R-:W0:Y:S01]  /*02d0*/  LDCU.64 UR4, c[0x0][0x398] ;  /* 0x00007300ff0477ac */ /* 0x000e220008000a00 */
[----:B------:R-:W-:Y:S01]  /*02e0*/  MOV R4, RZ ;  /* 0x000000ff00047202 */ /* 0x000fe20000000f00 */
[----:B------:R-:W-:-:S06]  /*02f0*/  ULOP3.LUT UR9, UR6, 0x7ffffff0, URZ, 0xc0, !UPT ;  /* 0x7ffffff006097892 */ /* 0x000fcc000f8ec0ff */
[----:B------:R-:W-:Y:S01]  /*0300*/  MOV R6, UR9 ;  /* 0x0000000900067c02 */ /* 0x000fe20008000f00 */
[----:B0-----:R-:W-:-:S04]  /*0310*/  UIMAD.WIDE.U32 UR4, UR7, 0x4, UR4 ;  /* 0x00000004070478a5 */ /* 0x001fc8000f8e0004 */
[----:B------:R-:W-:-:S04]  /*0320*/  UIADD3 UR11, UP1, UPT, UR4, 0x20, URZ ;  /* 0x00000020040b7890 */ /* 0x000fc8000ff3e0ff */
[----:B------:R-:W-:Y:S02]  /*0330*/  UIADD3.X UR4, UPT, UPT, URZ, UR5, URZ, UP1, !UPT ;  /* 0x00000005ff047290 */ /* 0x000fe40008ffe4ff */
[----:B------:R-:W-:Y:S01]  /*0340*/  MOV R2, UR11 ;  /* 0x0000000b00027c02 */ /* 0x000fe20008000f00 */
[----:B------:R-:W-:-:S03]  /*0350*/  UIADD3 UR5, UPT, UPT, -UR9, URZ, URZ ;  /* 0x000000ff09057290 */ /* 0x000fc6000fffe1ff */
[----:B------:R-:W-:-:S09]  /*0360*/  MOV R3, UR4 ;  /* 0x0000000400037c02 */ /* 0x000fd20008000f00 */
.L_x_2:
[----:B------:R-:W2:Y:S04]  /*0370*/  LDG.E R9, desc[UR12][R2.64+-0x20] ;  /* 0xffffe00c02097981 */ /* 0x000ea8000c1e1900 */
[----:B------:R-:W3:Y:S04]  /*0380*/  LDG.E R11, desc[UR12][R2.64+-0x1c] ;  /* 0xffffe40c020b7981 */ /* 0x000ee8000c1e1900 */
[----:B------:R-:W4:Y:S04]  /*0390*/  LDG.E R13, desc[UR12][R2.64+-0x18] ;  /* 0xffffe80c020d7981 */ /* 0x000f28000c1e1900 */
        /* <DEDUP_REMOVED lines=12> */
[----:B------:R0:W4:Y:S01]  /*0460*/  LDG.E R10, desc[UR12][R2.64+0x1c] ;  /* 0x00001c0c020a7981 */ /* 0x000122000c1e1900 */
[----:B------:R-:W-:-:S04]  /*0470*/  UIADD3 UR5, UPT, UPT, UR5, 0x10, URZ ;  /* 0x0000001005057890 */ /* 0x000fc8000fffe0ff */
[----:B------:R-:W-:Y:S01]  /*0480*/  UISETP.NE.AND UP1, UPT, UR5, URZ, UPT ;  /* 0x000000ff0500728c */ /* 0x000fe2000bf25270 */
[----:B0-----:R-:W-:-:S04]  /*0490*/  IADD3 R2, P0, PT, R2, 0x40, RZ ;  /* 0x0000004002027810 */ /* 0x001fc80007f1e0ff */
[----:B------:R-:W-:Y:S01]  /*04a0*/  IADD3.X R3, PT, PT, RZ, R3, RZ, P0, !PT ;  /* 0x00000003ff037210 */ /* 0x000fe200007fe4ff */
[----:B--2--5:R-:W-:-:S04]  /*04b0*/  FFMA R4, R5, R9, R4 ;  /* 0x0000000905047223 */ /* 0x024fc80000000004 */
[----:B---3--:R-:W-:-:S04]  /*04c0*/  FFMA R4, R5, R11, R4 ;  /* 0x0000000b05047223 */ /* 0x008fc80000000004 */
[----:B----4-:R-:W-:-:S04]  /*04d0*/  FFMA R4, R5, R13, R4 ;  /* 0x0000000d05047223 */ /* 0x010fc80000000004 */
[----:B------:R-:W-:-:S04]  /*04e0*/  FFMA R4, R5, R15, R4 ;  /* 0x0000000f05047223 */ /* 0x000fc80000000004 */
        /* <DEDUP_REMOVED lines=11> */
[----:B------:R-:W-:Y:S01]  /*05a0*/  FFMA R4, R5, R10, R21 ;  /* 0x0000000a05047223 */ /* 0x000fe20000000015 */
[----:B------:R-:W-:Y:S06]  /*05b0*/  BRA.U UP1, `(.L_x_2) ;  /* 0xfffffffd016c7547 */ /* 0x000fec000b83ffff */
.L_x_1:
[----:B------:R-:W-:Y:S05]  /*05c0*/  BRA.U !UP0, `(.L_x_0) ;  /* 0x0000000508047547 */ /* 0x000fea000b800000 */
[----:B------:R-:W-:Y:S02]  /*05d0*/  UISETP.GE.U32.AND UP0, UPT, UR8, 0x8, UPT ;  /* 0x000000080800788c */ /* 0x000fe4000bf06070 */
[----:B------:R-:W-:-:S04]  /*05e0*/  ULOP3.LUT UR5, UR6, 0x7, URZ, 0xc0, !UPT ;  /* 0x0000000706057892 */ /* 0x000fc8000f8ec0ff */
[----:B------:R-:W-:-:S03]  /*05f0*/  UISETP.NE.AND UP1, UPT, UR5, URZ, UPT ;  /* 0x000000ff0500728c */ /* 0x000fc6000bf25270 */
[----:B------:R-:W-:Y:S08]  /*0600*/  BRA.U !UP0, `(.L_x_3) ;  /* 0x0000000108647547 */ /* 0x000ff0000b800000 */
[----:B------:R-:W0:Y:S01]  /*0610*/  LDC.64 R8, c[0x0][0x398] ;  /* 0x0000e600ff087b82 */ /* 0x000e220000000a00 */
[C---:B------:R-:W-:Y:S02]  /*0620*/  IADD3 R3, PT, PT, R6.reuse, UR7, RZ ;  /* 0x0000000706037c10 */ /* 0x040fe4000fffe0ff */
[----:B------:R-:W-:-:S04]  /*0630*/  IADD3 R10, P0, PT, R6, UR7, RZ ;  /* 0x00000007060a7c10 */ /* 0x000fc8000ff1e0ff */
[----:B------:R-:W-:Y:S01]  /*0640*/  IADD3.X R11, PT, PT, RZ, RZ, RZ, P0, !PT ;  /* 0x000000ffff0b7210 */ /* 0x000fe200007fe4ff */
[----:B------:R-:W1:Y:S01]  /*0650*/  LDC.64 R12, c[0x0][0x398] ;  /* 0x0000e600ff0c7b82 */ /* 0x000e620000000a00 */
[----:B0-----:R-:W-:-:S06]  /*0660*/  IMAD.WIDE.U32 R8, R3, 0x4, R8 ;  /* 0x0000000403087825 */ /* 0x001fcc00078e0008 */
[----:B------:R-:W2:Y:S01]  /*0670*/  LDG.E R8, desc[UR12][R8.64] ;  /* 0x0000000c08087981 */ /* 0x000ea2000c1e1900 */
[----:B-1----:R-:W-:-:S04]  /*0680*/  LEA R2, P0, R10, R12, 0x2 ;  /* 0x0000000c0a027211 */ /* 0x002fc800078010ff */
[----:B------:R-:W-:-:S05]  /*0690*/  LEA.HI.X R3, R10, R13, R11, 0x2, P0 ;  /* 0x0000000d0a037211 */ /* 0x000fca00000f140b */
[----:B------:R-:W3:Y:S04]  /*06a0*/  LDG.E R11, desc[UR12][R2.64+0x4] ;  /* 0x0000040c020b7981 */ /* 0x000ee8000c1e1900 */
[----:B------:R-:W4:Y:S04]  /*06b0*/  LDG.E R13, desc[UR12][R2.64+0x8] ;  /* 0x0000080c020d7981 */ /* 0x000f28000c1e1900 */
[----:B------:R-:W4:Y:S04]  /*06c0*/  LDG.E R15, desc[UR12][R2.64+0xc] ;  /* 0x00000c0c020f7981 */ /* 0x000f28000c1e1900 */
[----:B------:R-:W4:Y:S04]  /*06d0*/  LDG.E R17, desc[UR12][R2.64+0x10] ;  /* 0x0000100c02117981 */ /* 0x000f28000c1e1900 */
[----:B------:R-:W4:Y:S04]  /*06e0*/  LDG.E R19, desc[UR12][R2.64+0x14] ;  /* 0x0000140c02137981 */ /* 0x000f28000c1e1900 */
[----:B------:R-:W4:Y:S04]  /*06f0*/  LDG.E R21, desc[UR12][R2.64+0x18] ;  /* 0x0000180c02157981 */ /* 0x000f28000c1e1900 */
[----:B------:R-:W4:Y:S01]  /*0700*/  LDG.E R23, desc[UR12][R2.64+0x1c] ;  /* 0x00001c0c02177981 */ /* 0x000f22000c1e1900 */
[----:B------:R-:W-:Y:S01]  /*0710*/  IADD3 R6, PT, PT, R6, 0x8, RZ ;  /* 0x0000000806067810 */ /* 0x000fe20007ffe0ff */
[----:B--2--5:R-:W-:-:S04]  /*0720*/  FFMA R4, R5, R8, R4 ;  /* 0x0000000805047223 */ /* 0x024fc80000000004 */
[----:B---3--:R-:W-:-:S04]  /*0730*/  FFMA R4, R5, R11, R4 ;  /* 0x0000000b05047223 */ /* 0x008fc80000000004 */
[----:B----4-:R-:W-:-:S04]  /*0740*/  FFMA R4, R5, R13, R4 ;  /* 0x0000000d05047223 */ /* 0x010fc80000000004 */
[----:B------:R-:W-:-:S04]  /*0750*/  FFMA R4, R5, R15, R4 ;  /* 0x0000000f05047223 */ /* 0x000fc80000000004 */
[----:B------:R-:W-:-:S04]  /*0760*/  FFMA R4, R5, R17, R4 ;  /* 0x0000001105047223 */ /* 0x000fc80000000004 */
[----:B------:R-:W-:-:S04]  /*0770*/  FFMA R4, R5, R19, R4 ;  /* 0x0000001305047223 */ /* 0x000fc80000000004 */
[----:B------:R-:W-:-:S04]  /*0780*/  FFMA R4, R5, R21, R4 ;  /* 0x0000001505047223 */ /* 0x000fc80000000004 */
[----:B------:R-:W-:-:S07]  /*0790*/  FFMA R4, R5, R23, R4 ;  /* 0x0000001705047223 */ /* 0x000fce0000000004 */
.L_x_3:
        /* <DEDUP_REMOVED lines=16> */
[----:B------:R-:W4:Y:S01]  /*08a0*/  LDG.E R15, desc[UR12][R2.64+0xc] ;  /* 0x00000c0c020f7981 */ /* 0x000f22000c1e1900 */
[----:B------:R-:W-:Y:S01]  /*08b0*/  IADD3 R6, PT, PT, R6, 0x4, RZ ;  /* 0x0000000406067810 */ /* 0x000fe20007ffe0ff */
[----:B--2--5:R-:W-:-:S04]  /*08c0*/  FFMA R4, R5, R8, R4 ;  /* 0x0000000805047223 */ /* 0x024fc80000000004 */
[----:B---3--:R-:W-:-:S04]  /*08d0*/  FFMA R4, R5, R11, R4 ;  /* 0x0000000b05047223 */ /* 0x008fc80000000004 */
[----:B----4-:R-:W-:-:S04]  /*08e0*/  FFMA R4, R5, R13, R4 ;  /* 0x0000000d05047223 */ /* 0x010fc80000000004 */
[----:B------:R-:W-:-:S07]  /*08f0*/  FFMA R4, R5, R15, R4 ;  /* 0x0000000f05047223 */ /* 0x000fce0000000004 */
.L_x_4:
[----:B------:R-:W-:Y:S05]  /*0900*/  BRA.U !UP1, `(.L_x_0) ;  /* 0x0000000109347547 */ /* 0x000fea000b800000 */
[----:B------:R-:W0:Y:S01]  /*0910*/  LDC.64 R2, c[0x0][0x398] ;  /* 0x0000e600ff027b82 */ /* 0x000e220000000a00 */
[----:B------:R-:W-:Y:S01]  /*0920*/  IADD3 R9, PT, PT, R6, UR7, RZ ;  /* 0x0000000706097c10 */ /* 0x000fe2000fffe0ff */
[----:B------:R-:W-:-:S04]  /*0930*/  UIADD3 UR4, UPT, UPT, -UR4, URZ, URZ ;  /* 0x000000ff04047290 */ /* 0x000fc8000fffe1ff */
[----:B0-----:R-:W-:-:S03]  /*0940*/  IMAD.WIDE.U32 R2, R9, 0x4, R2 ;  /* 0x0000000409027825 */ /* 0x001fc600078e0002 */
[----:B------:R-:W-:-:S07]  /*0950*/  MOV R6, R2 ;  /* 0x0000000200067202 */ /* 0x000fce0000000f00 */
.L_x_5:
[----:B------:R-:W-:-:S06]  /*0960*/  MOV R2, R6 ;  /* 0x0000000600027202 */ /* 0x000fcc0000000f00 */
[----:B------:R0:W2:Y:S01]  /*0970*/  LDG.E R2, desc[UR12][R2.64] ;  /* 0x0000000c02027981 */ /* 0x0000a2000c1e1900 */
[----:B------:R-:W-:Y:S01]  /*0980*/  UIADD3 UR4, UPT, UPT, UR4, 0x1, URZ ;  /* 0x0000000104047890 */ /* 0x000fe2000fffe0ff */
[----:B------:R-:W-:-:S03]  /*0990*/  IADD3 R6, P0, PT, R6, 0x4, RZ ;  /* 0x0000000406067810 */ /* 0x000fc60007f1e0ff */
[----:B------:R-:W-:Y:S01]  /*09a0*/  UISETP.NE.AND UP0, UPT, UR4, URZ, UPT ;  /* 0x000000ff0400728c */ /* 0x000fe2000bf05270 */
[----:B0-----:R-:W-:Y:S01]  /*09b0*/  IADD3.X R3, PT, PT, RZ, R3, RZ, P0, !PT ;  /* 0x00000003ff037210 */ /* 0x001fe200007fe4ff */
[----:B--2--5:R-:W-:-:S07]  /*09c0*/  FFMA R4, R5, R2, R4 ;  /* 0x0000000205047223 */ /* 0x024fce0000000004 */
[----:B------:R-:W-:Y:S05]  /*09d0*/  BRA.U UP0, `(.L_x_5) ;  /* 0xfffffffd00e07547 */ /* 0x000fea000b83ffff */
.L_x_0:
[----:B------:R-:W0:Y:S01]  /*09e0*/  LDC.64 R2, c[0x0][0x3a0] ;  /* 0x0000e800ff027b82 */ /* 0x000e220000000a00 */
[----:B------:R-:W-:-:S04]  /*09f0*/  IMAD R7, R7, UR10, R0 ;  /* 0x0000000a07077c24 */ /* 0x000fc8000f8e0200 */
[----:B0-----:R-:W-:-:S05]  /*0a00*/  IMAD.WIDE.U32 R2, R7, 0x4, R2 ;  /* 0x0000000407027825 */ /* 0x001fca00078e0002 */
[----:B------:R-:W-:Y:S01]  /*0a10*/  STG.E desc[UR12][R2.64], R4 ;  /* 0x0000000402007986 */ /* 0x000fe2000c10190c */
[----:B------:R-:W-:Y:S05]  /*0a20*/  EXIT ;  /* 0x000000000000794d */ /* 0x000fea0003800000 */
.L_x_6:
[----:B------:R-:W-:-:S00]  /*0a30*/  BRA `(.L_x_6) ;  /* 0xfffffffc00fc7947 */ /* 0x000fc0000383ffff */
[----:B------:R-:W-:-:S00]  /*0a40*/  NOP ;  /* 0x0000000000007918 */ /* 0x000fc00000000000 */
        /* <DEDUP_REMOVED lines=11> */
.L_x_92:


//--------------------- .text._Z25moe_gate_up_swiglu_kernelPfS_S_PiS_S_iiiii --------------------------
	.section	.text._Z25moe_gate_up_swiglu_kernelPfS_S_PiS_S_iiiii,"ax",@progbits
	.align	128
        .global         _Z25moe_gate_up_swiglu_kernelPfS_S_PiS_S_iiiii
        .type           _Z25moe_gate_up_swiglu_kernelPfS_S_PiS_S_iiiii,@function
        .size           _Z25moe_gate_up_swiglu_kernelPfS_S_PiS_S_iiiii,(.L_x_90 - _Z25moe_gate_up_swiglu_kernelPfS_S_PiS_S_iiiii)
        .other          _Z25moe_gate_up_swiglu_kernelPfS_S_PiS_S_iiiii,@"STO_CUDA_ENTRY STV_DEFAULT"
_Z25moe_gate_up_swiglu_kernelPfS_S_PiS_S_iiiii:
.text._Z25moe_gate_up_swiglu_kernelPfS_S_PiS_S_iiiii:
[----:B------:R-:W-:Y:S01]  /*0000*/  LDC R1, c[0x0][0x37c] ;  /* 0x0000df00ff017b82 */ /* 0x000fe20000000800 */
[----:B------:R-:W0:Y:S07]  /*0010*/  S2R R6, SR_TID.X ;  /* 0x0000000000067919 */ /* 0x000e2e0000002100 */
[----:B------:R-:W1:Y:S01]  /*0020*/  S2UR UR19, SR_CTAID.X ;  /* 0x00000000001379c3 */ /* 0x000e620000002500 */
[----:B------:R-:W0:Y:S07]  /*0030*/  LDCU UR4, c[0x0][0x3b8] ;  /* 0x00007700ff0477ac */ /* 0x000e2e0008000800 */
[----:B------:R-:W1:Y:S01]  /*0040*/  LDC R0, c[0x0][0x3b0] ;  /* 0x0000ec00ff007b82 */ /* 0x000e620000000800 */
[----:B0-----:R-:W-:-:S04]  /*0050*/  ISETP.GE.AND P0, PT, R6, UR4, PT ;  /* 0x0000000406007c0c */ /* 0x001fc8000bf06270 */
[----:B-1----:R-:W-:-:S13]  /*0060*/  ISETP.LE.OR P0, PT, R0, UR19, P0 ;  /* 0x0000001300007c0c */ /* 0x002fda0008703670 */
[----:B------:R-:W-:Y:S05]  /*0070*/  @P0 EXIT ;  /* 0x000000000000094d */ /* 0x000fea0003800000 */
[----:B------:R-:W0:Y:S01]  /*0080*/  LDCU UR4, c[0x0][0x3c0] ;  /* 0x00007800ff0477ac */ /* 0x000e220008000800 */
[----:B------:R-:W-:Y:S01]  /*0090*/  HFMA2 R0, -RZ, RZ, 0, 0 ;  /* 0x00000000ff007431 */ /* 0x000fe200000001ff */
[----:B------:R-:W1:Y:S01]  /*00a0*/  LDCU.64 UR20, c[0x0][0x358] ;  /* 0x00006b00ff1477ac */ /* 0x000e620008000a00 */
[----:B0-----:R-:W-:-:S09]  /*00b0*/  UISETP.GE.AND UP0, UPT, UR4, 0x1, UPT ;  /* 0x000000010400788c */ /* 0x001fd2000bf06270 */
[----:B-1----:R-:W-:Y:S05]  /*00c0*/  BRA.U !UP0, `(.L_x_7) ;  /* 0x0000001d082c7547 */ /* 0x002fea000b800000 */
[----:B------:R-:W0:Y:S01]  /*00d0*/  LDCU UR5, c[0x0][0x3b4] ;  /* 0x00007680ff0577ac */ /* 0x000e220008000800 */
[----:B------:R-:W-:Y:S02]  /*00e0*/  UIMAD UR12, UR19, UR4, URZ ;  /* 0x00000004130c72a4 */ /* 0x000fe4000f8e02ff */
[----:B0-----:R-:W-:-:S09]  /*00f0*/  UISETP.GE.AND UP0, UPT, UR5, 0x1, UPT ;  /* 0x000000010500788c */ /* 0x001fd2000bf06270 */
[----:B------:R-:W-:Y:S05]  /*0100*/  BRA.U !UP0, `(.L_x_8) ;  /* 0x00000011086c7547 */ /* 0x000fea000b800000 */
[----:B------:R-:W-:Y:S01]  /*0110*/  ULOP3.LUT UR14, UR5, 0x7, URZ, 0xc0, !UPT ;  /* 0x00000007050e7892 */ /* 0x000fe2000f8ec0ff */
[----:B------:R-:W-:Y:S01]  /*0120*/  MOV R0, RZ ;  /* 0x000000ff00007202 */ /* 0x000fe20000000f00 */
[----:B------:R-:W-:Y:S01]  /*0130*/  ULOP3.LUT UR16, UR5, 0x3, URZ, 0xc0, !UPT ;  /* 0x0000000305107892 */ /* 0x000fe2000f8ec0ff */
[----:B------:R-:W-:Y:S01]  /*0140*/  IMAD.MOV.U32 R7, RZ, RZ, RZ ;  /* 0x000000ffff077224 */ /* 0x000fe200078e00ff */
[----:B------:R-:W-:Y:S02]  /*0150*/  ULOP3.LUT UR18, UR5, 0x7ffffff8, URZ, 0xc0, !UPT ;  /* 0x7ffffff805127892 */ /* 0x000fe4000f8ec0ff */
[----:B------:R-:W-:Y:S02]  /*0160*/  UIMAD UR13, UR19, UR5, URZ ;  /* 0x00000005130d72a4 */ /* 0x000fe4000f8e02ff */
[----:B------:R-:W-:Y:S02]  /*0170*/  ULOP3.LUT UR4, UR5, 0x1, URZ, 0xc0, !UPT ;  /* 0x0000000105047892 */ /* 0x000fe4000f8ec0ff */
[----:B------:R-:W-:-:S02]  /*0180*/  UIADD3 UR15, UPT, UPT, UR14, -0x1, URZ ;  /* 0xffffffff0e0f7890 */ /* 0x000fc4000fffe0ff */
[----:B------:R-:W-:Y:S02]  /*0190*/  UIADD3 UR17, UPT, UPT, UR16, -0x1, URZ ;  /* 0xffffffff10117890 */ /* 0x000fe4000fffe0ff */
[----:B------:R-:W-:-:S12]  /*01a0*/  UIADD3 UR7, UPT, UPT, -UR18, URZ, URZ ;  /* 0x000000ff12077290 */ /* 0x000fd8000fffe1ff */
.L_x_21:
[----:B------:R-:W0:Y:S01]  /*01b0*/  LDC.64 R2, c[0x0][0x398] ;  /* 0x0000e600ff027b82 */ /* 0x000e220000000a00 */
[----:B------:R-:W-:Y:S01]  /*01c0*/  IADD3 R5, PT, PT, R7, UR12, RZ ;  /* 0x0000000c07057c10 */ /* 0x000fe2000fffe0ff */
[----:B------:R-:W1:Y:S01]  /*01d0*/  LDCU UR5, c[0x0][0x3b8] ;  /* 0x00007700ff0577ac */ /* 0x000e620008000800 */
[----:B------:R-:W2:Y:S05]  /*01e0*/  LDCU UR6, c[0x0][0x3b4] ;  /* 0x00007680ff0677ac */ /* 0x000eaa0008000800 */
[----:B------:R-:W3:Y:S01]  /*01f0*/  LDC.64 R8, c[0x0][0x3a0] ;  /* 0x0000e800ff087b82 */ /* 0x000ee20000000a00 */
[----:B0-----:R-:W-:-:S05]  /*0200*/  IMAD.WIDE.U32 R2, R5, 0x4, R2 ;  /* 0x0000000405027825 */ /* 0x001fca00078e0002 */
[----:B------:R0:W4:Y:S01]  /*0210*/  LDG.E R11, desc[UR20][R2.64] ;  /* 0x00000014020b7981 */ /* 0x000122000c1e1900 */
[----:B---3--:R-:W-:Y:S01]  /*0220*/  IMAD.WIDE.U32 R8, R5, 0x4, R8 ;  /* 0x0000000405087825 */ /* 0x008fe200078e0008 */
[----:B--2---:R-:W-:-:S03]  /*0230*/  UISETP.GE.U32.AND UP0, UPT, UR6, 0x8, UPT ;  /* 0x000000080600788c */ /* 0x004fc6000bf06070 */
[----:B------:R-:W-:Y:S02]  /*0240*/  HFMA2 R13, -RZ, RZ, 0, 0 ;  /* 0x00000000ff0d7431 */ /* 0x000fe400000001ff */
[----:B------:R2:W5:Y:S01]  /*0250*/  LDG.E R8, desc[UR20][R8.64] ;  /* 0x0000001408087981 */ /* 0x000562000c1e1900 */
[----:B0-----:R-:W-:Y:S01]  /*0260*/  MOV R2, R6 ;  /* 0x0000000600027202 */ /* 0x001fe20000000f00 */
[----:B------:R-:W-:Y:S01]  /*0270*/  IMAD.MOV.U32 R3, RZ, RZ, RZ ;  /* 0x000000ffff037224 */ /* 0x000fe200078e00ff */
[----:B----4-:R-:W-:-:S03]  /*0280*/  SHF.R.S32.HI R10, RZ, 0x1f, R11 ;  /* 0x0000001fff0a7819 */ /* 0x010fc6000001140b */
[----:B-1----:R-:W-:-:S04]  /*0290*/  IMAD.WIDE.U32 R4, R11, UR5, R2 ;  /* 0x000000050b047c25 */ /* 0x002fc8000f8e0002 */
[----:B------:R-:W-:-:S05]  /*02a0*/  IMAD R11, R10, UR5, RZ ;  /* 0x000000050a0b7c24 */ /* 0x000fca000f8e02ff */
[----:B------:R-:W-:Y:S01]  /*02b0*/  IADD3 R15, PT, PT, R5, R11, RZ ;  /* 0x0000000b050f7210 */ /* 0x000fe20007ffe0ff */
[----:B------:R-:W-:-:S04]  /*02c0*/  IMAD.WIDE.U32 R4, R4, UR6, RZ ;  /* 0x0000000604047c25 */ /* 0x000fc8000f8e00ff */
[----:B------:R-:W-:-:S04]  /*02d0*/  IMAD R11, R15, UR6, RZ ;  /* 0x000000060f0b7c24 */ /* 0x000fc8000f8e02ff */
[----:B--2---:R-:W-:Y:S01]  /*02e0*/  IMAD.IADD R9, R5, 0x1, R11 ;  /* 0x0000000105097824 */ /* 0x004fe200078e020b */
[----:B------:R-:W-:Y:S06]  /*02f0*/  BRA.U !UP0, `(.L_x_9) ;  /* 0x0000000108b87547 */ /* 0x000fec000b800000 */
[----:B------:R-:W0:Y:S01]  /*0300*/  LDCU.128 UR8, c[0x0][0x380] ;  /* 0x00007000ff0877ac */ /* 0x000e220008000c00 */
[----:B------:R-:W-:Y:S01]  /*0310*/  IMAD R3, R15, UR6, R5 ;  /* 0x000000060f037c24 */ /* 0x000fe2000f8e0205 */
[----:B------:R-:W-:Y:S01]  /*0320*/  MOV R13, RZ ;  /* 0x000000ff000d7202 */ /* 0x000fe20000000f00 */
[----:B0-----:R-:W-:Y:S01]  /*0330*/  ULEA UR5, UP1, UR13, UR8, 0x2 ;  /* 0x000000080d057291 */ /* 0x001fe2000f8210ff */
[----:B------:R-:W-:-:S03]  /*0340*/  LEA R2, P0, R4, UR10, 0x2 ;  /* 0x0000000a04027c11 */ /* 0x000fc6000f8010ff */
[----:B------:R-:W-:Y:S01]  /*0350*/  ULEA.HI.X UR6, UR13, UR9, URZ, 0x2, UP1 ;  /* 0x000000090d067291 */ /* 0x000fe200088f14ff */
[----:B------:R-:W-:Y:S01]  /*0360*/  LEA.HI.X R3, R4, UR11, R3, 0x2, P0 ;  /* 0x0000000b04037c11 */ /* 0x000fe200080f1403 */
[----:B------:R-:W-:Y:S01]  /*0370*/  UIADD3 UR5, UP1, UPT, UR5, 0x10, URZ ;  /* 0x0000001005057890 */ /* 0x000fe2000ff3e0ff */
[----:B------:R-:W-:-:S03]  /*0380*/  IADD3 R2, P0, PT, R2, 0x10, RZ ;  /* 0x0000001002027810 */ /* 0x000fc60007f1e0ff */
[----:B------:R-:W-:Y:S01]  /*0390*/  UIADD3.X UR6, UPT, UPT, URZ, UR6, URZ, UP1, !UPT ;  /* 0x00000006ff067290 */ /* 0x000fe20008ffe4ff */
[----:B------:R-:W-:Y:S01]  /*03a0*/  IADD3.X R3, PT, PT, RZ, R3, RZ, P0, !PT ;  /* 0x00000003ff037210 */ /* 0x000fe200007fe4ff */
[----:B------:R-:W-:Y:S01]  /*03b0*/  IMAD.U32 R10, RZ, RZ, UR5 ;  /* 0x00000005ff0a7e24 */ /* 0x000fe2000f8e00ff */
[----:B------:R-:W-:-:S03]  /*03c0*/  UMOV UR5, UR7 ;  /* 0x0000000700057c82 */ /* 0x000fc60008000000 */
[----:B------:R-:W-:-:S07]  /*03d0*/  MOV R11, UR6 ;  /* 0x00000006000b7c02 */ /* 0x000fce0008000f00 */
.L_x_10:
[----:B------:R-:W2:Y:S04]  /*03e0*/  LDG.E R22, desc[UR20][R10.64+-0x10] ;  /* 0xfffff0140a167981 */ /* 0x000ea8000c1e1900 */
[----:B------:R-:W2:Y:S04]  /*03f0*/  LDG.E R24, desc[UR20][R2.64+-0x10] ;  /* 0xfffff01402187981 */ /* 0x000ea8000c1e1900 */
[----:B------:R-:W3:Y:S04]  /*0400*/  LDG.E R25, desc[UR20][R10.64+-0xc] ;  /* 0xfffff4140a197981 */ /* 0x000ee8000c1e1900 */
        /* <DEDUP_REMOVED lines=10> */
[----:B------:R-:W4:Y:S01]  /*04b0*/  LDG.E R15, desc[UR20][R2.64+0x8] ;  /* 0x00000814020f7981 */ /* 0x000f22000c1e1900 */
[----:B--2---:R-:W-:-:S03]  /*04c0*/  FFMA R24, R22, R24, R13 ;  /* 0x0000001816187223 */ /* 0x004fc6000000000d */
[----:B------:R0:W2:Y:S04]  /*04d0*/  LDG.E R13, desc[UR20][R10.64+0xc] ;  /* 0x00000c140a0d7981 */ /* 0x0000a8000c1e1900 */
[----:B------:R1:W2:Y:S01]  /*04e0*/  LDG.E R22, desc[UR20][R2.64+0xc] ;  /* 0x00000c1402167981 */ /* 0x0002a2000c1e1900 */
[----:B------:R-:W-:Y:S01]  /*04f0*/  UIADD3 UR5, UPT, UPT, UR5, 0x8, URZ ;  /* 0x0000000805057890 */ /* 0x000fe2000fffe0ff */
[----:B---3--:R-:W-:-:S03]  /*0500*/  FFMA R25, R25, R26, R24 ;  /* 0x0000001a19197223 */ /* 0x008fc60000000018 */
[----:B------:R-:W-:Y:S01]  /*0510*/  UISETP.NE.AND UP1, UPT, UR5, URZ, UPT ;  /* 0x000000ff0500728c */ /* 0x000fe2000bf25270 */
[----:B0-----:R-:W-:Y:S01]  /*0520*/  IADD3 R10, P0, PT, R10, 0x20, RZ ;  /* 0x000000200a0a7810 */ /* 0x001fe20007f1e0ff */
[----:B----4-:R-:W-:Y:S01]  /*0530*/  FFMA R23, R20, R23, R25 ;  /* 0x0000001714177223 */ /* 0x010fe20000000019 */
[----:B-1----:R-:W-:Y:S02]  /*0540*/  IADD3 R2, P1, PT, R2, 0x20, RZ ;  /* 0x0000002002027810 */ /* 0x002fe40007f3e0ff */
[----:B------:R-:W-:-:S03]  /*0550*/  IADD3.X R11, PT, PT, RZ, R11, RZ, P0, !PT ;  /* 0x0000000bff0b7210 */ /* 0x000fc600007fe4ff */
[----:B------:R-:W-:Y:S02]  /*0560*/  IMAD.X R3, RZ, RZ, R3, P1 ;  /* 0x000000ffff037224 */ /* 0x000fe400008e0603 */
[----:B------:R-:W-:-:S04]  /*0570*/  FFMA R21, R18, R21, R23 ;  /* 0x0000001512157223 */ /* 0x000fc80000000017 */
[----:B------:R-:W-:-:S04]  /*0580*/  FFMA R19, R16, R19, R21 ;  /* 0x0000001310137223 */ /* 0x000fc80000000015 */
[----:B------:R-:W-:-:S04]  /*0590*/  FFMA R17, R14, R17, R19 ;  /* 0x000000110e117223 */ /* 0x000fc80000000013 */
[----:B------:R-:W-:-:S04]  /*05a0*/  FFMA R12, R12, R15, R17 ;  /* 0x0000000f0c0c7223 */ /* 0x000fc80000000011 */
[----:B--2---:R-:W-:Y:S01]  /*05b0*/  FFMA R13, R13, R22, R12 ;  /* 0x000000160d0d7223 */ /* 0x004fe2000000000c */
[----:B------:R-:W-:Y:S06]  /*05c0*/  BRA.U UP1, `(.L_x_10) ;  /* 0xfffffffd01847547 */ /* 0x000fec000b83ffff */
[----:B------:R-:W-:-:S07]  /*05d0*/  MOV R3, UR18 ;  /* 0x0000001200037c02 */ /* 0x000fce0008000f00 */
.L_x_9:
[----:B------:R-:W-:-:S09]  /*05e0*/  UISETP.NE.AND UP1, UPT, UR14, URZ, UPT ;  /* 0x000000ff0e00728c */ /* 0x000fd2000bf25270 */
[----:B------:R-:W-:Y:S05]  /*05f0*/  BRA.U !UP1, `(.L_x_11) ;  /* 0x0000000509047547 */ /* 0x000fea000b800000 */
[----:B------:R-:W-:Y:S02]  /*0600*/  UISETP.GE.U32.AND UP2, UPT, UR15, 0x3, UPT ;  /* 0x000000030f00788c */ /* 0x000fe4000bf46070 */
[----:B------:R-:W-:-:S07]  /*0610*/  UISETP.NE.AND UP3, UPT, UR16, URZ, UPT ;  /* 0x000000ff1000728c */ /* 0x000fce000bf65270 */
[----:B------:R-:W-:Y:S05]  /*0620*/  BRA.U !UP2, `(.L_x_12) ;  /* 0x000000010a687547 */ /* 0x000fea000b800000 */
[----:B------:R-:W0:Y:S01]  /*0630*/  LDC.64 R10, c[0x0][0x388] ;  /* 0x0000e200ff0a7b82 */ /* 0x000e220000000a00 */
[C---:B------:R-:W-:Y:S02]  /*0640*/  IADD3 R18, P0, PT, R3.reuse, R4, RZ ;  /* 0x0000000403127210 */ /* 0x040fe40007f1e0ff */
[C---:B------:R-:W-:Y:S02]  /*0650*/  IADD3 R19, PT, PT, R3.reuse, UR13, RZ ;  /* 0x0000000d03137c10 */ /* 0x040fe4000fffe0ff */
[----:B------:R-:W-:Y:S01]  /*0660*/  IADD3 R2, P1, PT, R3, UR13, RZ ;  /* 0x0000000d03027c10 */ /* 0x000fe2000ff3e0ff */
[----:B------:R-:W-:Y:S02]  /*0670*/  IMAD.X R20, RZ, RZ, R9, P0 ;  /* 0x000000ffff147224 */ /* 0x000fe400000e0609 */
[----:B------:R-:W1:Y:S01]  /*0680*/  LDC.64 R16, c[0x0][0x380] ;  /* 0x0000e000ff107b82 */ /* 0x000e620000000a00 */
[----:B------:R-:W-:-:S07]  /*0690*/  IADD3.X R12, PT, PT, RZ, RZ, RZ, P1, !PT ;  /* 0x000000ffff0c7210 */ /* 0x000fce0000ffe4ff */
[----:B------:R-:W2:Y:S01]  /*06a0*/  LDC.64 R14, c[0x0][0x380] ;  /* 0x0000e000ff0e7b82 */ /* 0x000ea20000000a00 */
[----:B0-----:R-:W-:-:S04]  /*06b0*/  LEA R10, P0, R18, R10, 0x2 ;  /* 0x0000000a120a7211 */ /* 0x001fc800078010ff */
[----:B------:R-:W-:Y:S01]  /*06c0*/  LEA.HI.X R11, R18, R11, R20, 0x2, P0 ;  /* 0x0000000b120b7211 */ /* 0x000fe200000f1414 */
[----:B-1----:R-:W-:-:S04]  /*06d0*/  IMAD.WIDE.U32 R16, R19, 0x4, R16 ;  /* 0x0000000413107825 */ /* 0x002fc800078e0010 */
[----:B------:R-:W3:Y:S04]  /*06e0*/  LDG.E R18, desc[UR20][R10.64+0x8] ;  /* 0x000008140a127981 */ /* 0x000ee8000c1e1900 */
[----:B------:R-:W4:Y:S01]  /*06f0*/  LDG.E R20, desc[UR20][R10.64+0xc] ;  /* 0x00000c140a147981 */ /* 0x000f22000c1e1900 */
[----:B--2---:R-:W-:-:S03]  /*0700*/  LEA R14, P1, R2, R14, 0x2 ;  /* 0x0000000e020e7211 */ /* 0x004fc600078210ff */
[----:B------:R-:W2:Y:S01]  /*0710*/  LDG.E R16, desc[UR20][R16.64] ;  /* 0x0000001410107981 */ /* 0x000ea2000c1e1900 */
[----:B------:R-:W-:-:S03]  /*0720*/  LEA.HI.X R15, R2, R15, R12, 0x2, P1 ;  /* 0x0000000f020f7211 */ /* 0x000fc600008f140c */
[----:B------:R-:W2:Y:S04]  /*0730*/  LDG.E R2, desc[UR20][R10.64] ;  /* 0x000000140a027981 */ /* 0x000ea8000c1e1900 */
[----:B------:R-:W3:Y:S04]  /*0740*/  LDG.E R12, desc[UR20][R10.64+0x4] ;  /* 0x000004140a0c7981 */ /* 0x000ee8000c1e1900 */
[----:B------:R-:W3:Y:S04]  /*0750*/  LDG.E R19, desc[UR20][R14.64+0x4] ;  /* 0x000004140e137981 */ /* 0x000ee8000c1e1900 */
[----:B------:R-:W4:Y:S04]  /*0760*/  LDG.E R21, desc[UR20][R14.64+0x8] ;  /* 0x000008140e157981 */ /* 0x000f28000c1e1900 */
[----:B------:R-:W4:Y:S01]  /*0770*/  LDG.E R23, desc[UR20][R14.64+0xc] ;  /* 0x00000c140e177981 */ /* 0x000f22000c1e1900 */
[----:B------:R-:W-:Y:S01]  /*0780*/  IADD3 R3, PT, PT, R3, 0x4, RZ ;  /* 0x0000000403037810 */ /* 0x000fe20007ffe0ff */
[----:B--2---:R-:W-:-:S04]  /*0790*/  FFMA R2, R16, R2, R13 ;  /* 0x0000000210027223 */ /* 0x004fc8000000000d */
[----:B---3--:R-:W-:-:S04]  /*07a0*/  FFMA R2, R19, R12, R2 ;  /* 0x0000000c13027223 */ /* 0x008fc80000000002 */
[----:B----4-:R-:W-:-:S04]  /*07b0*/  FFMA R2, R21, R18, R2 ;  /* 0x0000001215027223 */ /* 0x010fc80000000002 */
[----:B------:R-:W-:-:S07]  /*07c0*/  FFMA R13, R23, R20, R2 ;  /* 0x00000014170d7223 */ /* 0x000fce0000000002 */
.L_x_12:
[----:B------:R-:W-:Y:S05]  /*07d0*/  BRA.U !UP3, `(.L_x_11) ;  /* 0x000000010b8c7547 */ /* 0x000fea000b800000 */
[----:B------:R-:W-:Y:S02]  /*07e0*/  UISETP.NE.AND UP2, UPT, UR17, URZ, UPT ;  /* 0x000000ff1100728c */ /* 0x000fe4000bf45270 */
[----:B------:R-:W-:-:S07]  /*07f0*/  UISETP.NE.AND UP3, UPT, UR4, URZ, UPT ;  /* 0x000000ff0400728c */ /* 0x000fce000bf65270 */
[----:B------:R-:W-:Y:S05]  /*0800*/  BRA.U !UP2, `(.L_x_13) ;  /* 0x000000010a507547 */ /* 0x000fea000b800000 */
[----:B------:R-:W0:Y:S01]  /*0810*/  LDC.64 R10, c[0x0][0x388] ;  /* 0x0000e200ff0a7b82 */ /* 0x000e220000000a00 */
[C---:B------:R-:W-:Y:S01]  /*0820*/  IADD3 R2, P0, PT, R3.reuse, R4, RZ ;  /* 0x0000000403027210 */ /* 0x040fe20007f1e0ff */
[C---:B------:R-:W-:Y:S01]  /*0830*/  VIADD R19, R3.reuse, UR13 ;  /* 0x0000000d03137c36 */ /* 0x040fe20008000000 */
[----:B------:R-:W-:Y:S02]  /*0840*/  IADD3 R18, P1, PT, R3, UR13, RZ ;  /* 0x0000000d03127c10 */ /* 0x000fe4000ff3e0ff */
[----:B------:R-:W-:-:S03]  /*0850*/  IADD3.X R12, PT, PT, RZ, R9, RZ, P0, !PT ;  /* 0x00000009ff0c7210 */ /* 0x000fc600007fe4ff */
[----:B------:R-:W1:Y:S08]  /*0860*/  LDC.64 R16, c[0x0][0x380] ;  /* 0x0000e000ff107b82 */ /* 0x000e700000000a00 */
[----:B------:R-:W2:Y:S01]  /*0870*/  LDC.64 R14, c[0x0][0x380] ;  /* 0x0000e000ff0e7b82 */ /* 0x000ea20000000a00 */
[----:B0-----:R-:W-:-:S04]  /*0880*/  LEA R10, P0, R2, R10, 0x2 ;  /* 0x0000000a020a7211 */ /* 0x001fc800078010ff */
[----:B------:R-:W-:Y:S01]  /*0890*/  LEA.HI.X R11, R2, R11, R12, 0x2, P0 ;  /* 0x0000000b020b7211 */ /* 0x000fe200000f140c */
[----:B-1----:R-:W-:Y:S01]  /*08a0*/  IMAD.WIDE.U32 R16, R19, 0x4, R16 ;  /* 0x0000000413107825 */ /* 0x002fe200078e0010 */
[----:B------:R-:W-:-:S03]  /*08b0*/  IADD3.X R19, PT, PT, RZ, RZ, RZ, P1, !PT ;  /* 0x000000ffff137210 */ /* 0x000fc60000ffe4ff */
[----:B------:R-:W3:Y:S04]  /*08c0*/  LDG.E R2, desc[UR20][R10.64] ;  /* 0x000000140a027981 */ /* 0x000ee8000c1e1900 */
[----:B------:R-:W3:Y:S01]  /*08d0*/  LDG.E R16, desc[UR20][R16.64] ;  /* 0x0000001410107981 */ /* 0x000ee2000c1e1900 */
[----:B--2---:R-:W-:-:S03]  /*08e0*/  LEA R14, P1, R18, R14, 0x2 ;  /* 0x0000000e120e7211 */ /* 0x004fc600078210ff */
[----:B------:R-:W2:Y:S01]  /*08f0*/  LDG.E R12, desc[UR20][R10.64+0x4] ;  /* 0x000004140a0c7981 */ /* 0x000ea2000c1e1900 */
[----:B------:R-:W-:-:S06]  /*0900*/  LEA.HI.X R15, R18, R15, R19, 0x2, P1 ;  /* 0x0000000f120f7211 */ /* 0x000fcc00008f1413 */
[----:B------:R-:W2:Y:S01]  /*0910*/  LDG.E R15, desc[UR20][R14.64+0x4] ;  /* 0x000004140e0f7981 */ /* 0x000ea2000c1e1900 */
[----:B------:R-:W-:Y:S02]  /*0920*/  VIADD R3, R3, 0x2 ;  /* 0x0000000203037836 */ /* 0x000fe40000000000 */
[----:B---3--:R-:W-:-:S04]  /*0930*/  FFMA R2, R16, R2, R13 ;  /* 0x0000000210027223 */ /* 0x008fc8000000000d */
[----:B--2---:R-:W-:-:S07]  /*0940*/  FFMA R13, R15, R12, R2 ;  /* 0x0000000c0f0d7223 */ /* 0x004fce0000000002 */
.L_x_13:
[----:B------:R-:W-:Y:S05]  /*0950*/  BRA.U !UP3, `(.L_x_11) ;  /* 0x000000010b2c7547 */ /* 0x000fea000b800000 */
[----:B------:R-:W0:Y:S01]  /*0960*/  LDC.64 R14, c[0x0][0x380] ;  /* 0x0000e000ff0e7b82 */ /* 0x000e220000000a00 */
[----:B------:R-:W1:Y:S01]  /*0970*/  LDCU.64 UR8, c[0x0][0x388] ;  /* 0x00007100ff0877ac */ /* 0x000e620008000a00 */
[C---:B------:R-:W-:Y:S02]  /*0980*/  IADD3 R11, P0, PT, R3.reuse, R4, RZ ;  /* 0x00000004030b7210 */ /* 0x040fe40007f1e0ff */
[----:B------:R-:W-:Y:S02]  /*0990*/  IADD3 R3, PT, PT, R3, UR13, RZ ;  /* 0x0000000d03037c10 */ /* 0x000fe4000fffe0ff */
[----:B------:R-:W-:Y:S02]  /*09a0*/  IADD3.X R12, PT, PT, RZ, R9, RZ, P0, !PT ;  /* 0x00000009ff0c7210 */ /* 0x000fe400007fe4ff */
[----:B-1----:R-:W-:-:S04]  /*09b0*/  LEA R10, P0, R11, UR8, 0x2 ;  /* 0x000000080b0a7c11 */ /* 0x002fc8000f8010ff */
[----:B------:R-:W-:Y:S01]  /*09c0*/  LEA.HI.X R11, R11, UR9, R12, 0x2, P0 ;  /* 0x000000090b0b7c11 */ /* 0x000fe200080f140c */
[----:B0-----:R-:W-:-:S04]  /*09d0*/  IMAD.WIDE.U32 R2, R3, 0x4, R14 ;  /* 0x0000000403027825 */ /* 0x001fc800078e000e */
[----:B------:R-:W2:Y:S04]  /*09e0*/  LDG.E R10, desc[UR20][R10.64] ;  /* 0x000000140a0a7981 */ /* 0x000ea8000c1e1900 */
[----:B------:R-:W2:Y:S02]  /*09f0*/  LDG.E R2, desc[UR20][R2.64] ;  /* 0x0000001402027981 */ /* 0x000ea4000c1e1900 */
[----:B--2---:R-:W-:-:S07]  /*0a00*/  FFMA R13, R2, R10, R13 ;  /* 0x0000000a020d7223 */ /* 0x004fce000000000d */
.L_x_11:
[----:B------:R-:W-:Y:S01]  /*0a10*/  IMAD.MOV.U32 R2, RZ, RZ, 0x3bbb989d ;  /* 0x3bbb989dff027424 */ /* 0x000fe200078e00ff */
[----:B------:R-:W-:Y:S01]  /*0a20*/  MOV R3, 0x437c0000 ;  /* 0x437c000000037802 */ /* 0x000fe20000000f00 */
[----:B------:R-:W-:Y:S02]  /*0a30*/  BSSY.RECONVERGENT B0, `(.L_x_14) ;  /* 0x0000016000007945 */ /* 0x000fe40003800200 */
[----:B------:R-:W-:-:S04]  /*0a40*/  FFMA.SAT R2, R13, -R2, 0.5 ;  /* 0x3f0000000d027423 */ /* 0x000fc80000002802 */
[----:B------:R-:W-:-:S04]  /*0a50*/  FFMA.RM R2, R2, R3, 12582913 ;  /* 0x4b40000102027423 */ /* 0x000fc80000004003 */
[C---:B------:R-:W-:Y:S01]  /*0a60*/  FADD R10, R2.reuse, -12583039 ;  /* 0xcb40007f020a7421 */ /* 0x040fe20000000000 */
[----:B------:R-:W-:-:S03]  /*0a70*/  SHF.L.U32 R2, R2, 0x17, RZ ;  /* 0x0000001702027819 */ /* 0x000fc600000006ff */
[----:B------:R-:W-:-:S04]  /*0a80*/  FFMA R10, R13, -1.4426950216293334961, -R10 ;  /* 0xbfb8aa3b0d0a7823 */ /* 0x000fc8000000080a */
[----:B------:R-:W-:-:S04]  /*0a90*/  FFMA R10, R13, -1.925963033500011079e-08, R10 ;  /* 0xb2a570600d0a7823 */ /* 0x000fc8000000000a */
[----:B------:R-:W0:Y:S02]  /*0aa0*/  MUFU.EX2 R3, R10 ;  /* 0x0000000a00037308 */ /* 0x000e240000000800 */
[----:B0-----:R-:W-:-:S06]  /*0ab0*/  FFMA R14, R2, R3, 1 ;  /* 0x3f800000020e7423 */ /* 0x001fcc0000000003 */
[----:B------:R-:W0:Y:S08]  /*0ac0*/  MUFU.RCP R2, R14 ;  /* 0x0000000e00027308 */ /* 0x000e300000001000 */
[----:B------:R-:W1:Y:S01]  /*0ad0*/  FCHK P0, R13, R14 ;  /* 0x0000000e0d007302 */ /* 0x000e620000000000 */
[----:B0-----:R-:W-:-:S04]  /*0ae0*/  FFMA R3, -R14, R2, 1 ;  /* 0x3f8000000e037423 */ /* 0x001fc80000000102 */
[----:B------:R-:W-:-:S04]  /*0af0*/  FFMA R2, R2, R3, R2 ;  /* 0x0000000302027223 */ /* 0x000fc80000000002 */
[----:B------:R-:W-:-:S04]  /*0b00*/  FFMA R15, R2, R13, RZ ;  /* 0x0000000d020f7223 */ /* 0x000fc800000000ff */
[----:B------:R-:W-:-:S04]  /*0b10*/  FFMA R12, -R14, R15, R13 ;  /* 0x0000000f0e0c7223 */ /* 0x000fc8000000010d */
[----:B------:R-:W-:Y:S01]  /*0b20*/  FFMA R15, R2, R12, R15 ;  /* 0x0000000c020f7223 */ /* 0x000fe2000000000f */
[----:B-1----:R-:W-:Y:S06]  /*0b30*/  @!P0 BRA `(.L_x_15) ;  /* 0x0000000000148947 */ /* 0x002fec0003800000 */
[----:B------:R-:W-:Y:S01]  /*0b40*/  IMAD.MOV.U32 R2, RZ, RZ, R13 ;  /* 0x000000ffff027224 */ /* 0x000fe200078e000d */
[----:B------:R-:W-:Y:S02]  /*0b50*/  MOV R3, R14 ;  /* 0x0000000e00037202 */ /* 0x000fe40000000f00 */
[----:B------:R-:W-:-:S07]  /*0b60*/  MOV R10, 0xb80 ;  /* 0x00000b80000a7802 */ /* 0x000fce0000000f00 */
[----:B-----5:R-:W-:Y:S05]  /*0b70*/  CALL.REL.NOINC `($__internal_0_$__cuda_sm3x_div_rn_noftz_f32_slowpath) ;  /* 0x0000001000987944 */ /* 0x020fea0003c00000 */
[----:B------:R-:W-:-:S07]  /*0b80*/  MOV R15, R2 ;  /* 0x00000002000f7202 */ /* 0x000fce0000000f00 */
.L_x_15:
[----:B------:R-:W-:Y:S05]  /*0b90*/  BSYNC.RECONVERGENT B0 ;  /* 0x0000000000007941 */ /* 0x000fea0003800200 */
.L_x_14:
[----:B------:R-:W-:Y:S02]  /*0ba0*/  HFMA2 R3, -RZ, RZ, 0, 0 ;  /* 0x00000000ff037431 */ /* 0x000fe400000001ff */
[----:B------:R-:W-:Y:S01]  /*0bb0*/  IMAD.MOV.U32 R13, RZ, RZ, RZ ;  /* 0x000000ffff0d7224 */ /* 0x000fe200078e00ff */
[----:B------:R-:W-:Y:S06]  /*0bc0*/  BRA.U !UP0, `(.L_x_16) ;  /* 0x0000000108987547 */ /* 0x000fec000b800000 */
[----:B------:R-:W-:Y:S01]  /*0bd0*/  MOV R13, RZ ;  /* 0x000000ff000d7202 */ /* 0x000fe20000000f00 */
[----:B------:R-:W-:Y:S01]  /*0be0*/  IMAD.MOV.U32 R17, RZ, RZ, RZ ;  /* 0x000000ffff117224 */ /* 0x000fe200078e00ff */
[----:B------:R-:W0:Y:S06]  /*0bf0*/  LDCU.64 UR8, c[0x0][0x390] ;  /* 0x00007200ff0877ac */ /* 0x000e2c0008000a00 */
.L_x_17:
[----:B------:R-:W1:Y:S01]  /*0c00*/  LDC.64 R2, c[0x0][0x380] ;  /* 0x0000e000ff027b82 */ /* 0x000e620000000a00 */
[C---:B------:R-:W-:Y:S02]  /*0c10*/  IADD3 R12, P0, PT, R17.reuse, R4, RZ ;  /* 0x00000004110c7210 */ /* 0x040fe40007f1e0ff */
[----:B------:R-:W-:Y:S02]  /*0c20*/  IADD3 R11, PT, PT, R17, UR13, RZ ;  /* 0x0000000d110b7c10 */ /* 0x000fe4000fffe0ff */
[----:B------:R-:W-:Y:S02]  /*0c30*/  IADD3.X R19, PT, PT, RZ, R9, RZ, P0, !PT ;  /* 0x00000009ff137210 */ /* 0x000fe400007fe4ff */
[----:B0-----:R-:W-:Y:S01]  /*0c40*/  LEA R10, P0, R12, UR8, 0x2 ;  /* 0x000000080c0a7c11 */ /* 0x001fe2000f8010ff */
[----:B-1----:R-:W-:-:S03]  /*0c50*/  IMAD.WIDE.U32 R2, R11, 0x4, R2 ;  /* 0x000000040b027825 */ /* 0x002fc600078e0002 */
[----:B------:R-:W-:Y:S02]  /*0c60*/  LEA.HI.X R11, R12, UR9, R19, 0x2, P0 ;  /* 0x000000090c0b7c11 */ /* 0x000fe400080f1413 */
        /* <DEDUP_REMOVED lines=14> */
[----:B------:R-:W2:Y:S04]  /*0d50*/  LDG.E R20, desc[UR20][R2.64+0x14] ;  /* 0x0000141402147981 */ /* 0x000ea8000c1e1900 */
[----:B------:R-:W2:Y:S04]  /*0d60*/  LDG.E R13, desc[UR20][R10.64+0x18] ;  /* 0x000018140a0d7981 */ /* 0x000ea8000c1e1900 */
[----:B------:R-:W2:Y:S01]  /*0d70*/  LDG.E R22, desc[UR20][R10.64+0x1c] ;  /* 0x00001c140a167981 */ /* 0x000ea2000c1e1900 */
[----:B---3--:R-:W-:Y:S01]  /*0d80*/  FFMA R19, R12, R19, R26 ;  /* 0x000000130c137223 */ /* 0x008fe2000000001a */
[----:B------:R-:W-:-:S03]  /*0d90*/  VIADD R17, R17, 0x8 ;  /* 0x0000000811117836 */ /* 0x000fc60000000000 */
[----:B----4-:R-:W-:Y:S02]  /*0da0*/  FFMA R19, R14, R21, R19 ;  /* 0x000000150e137223 */ /* 0x010fe40000000013 */
[----:B------:R-:W-:Y:S02]  /*0db0*/  ISETP.NE.AND P0, PT, R17, UR18, PT ;  /* 0x0000001211007c0c */ /* 0x000fe4000bf05270 */
[----:B------:R-:W-:-:S04]  /*0dc0*/  FFMA R19, R16, R23, R19 ;  /* 0x0000001710137223 */ /* 0x000fc80000000013 */
[----:B------:R-:W-:-:S04]  /*0dd0*/  FFMA R19, R18, R25, R19 ;  /* 0x0000001912137223 */ /* 0x000fc80000000013 */
[----:B--2---:R-:W-:-:S04]  /*0de0*/  FFMA R19, R20, R27, R19 ;  /* 0x0000001b14137223 */ /* 0x004fc80000000013 */
[----:B------:R-:W-:-:S04]  /*0df0*/  FFMA R24, R24, R13, R19 ;  /* 0x0000000d18187223 */ /* 0x000fc80000000013 */
[----:B------:R-:W-:Y:S01]  /*0e00*/  FFMA R13, R29, R22, R24 ;  /* 0x000000161d0d7223 */ /* 0x000fe20000000018 */
[----:B------:R-:W-:Y:S06]  /*0e10*/  @P0 BRA `(.L_x_17) ;  /* 0xfffffffc00780947 */ /* 0x000fec000383ffff */
[----:B------:R-:W-:-:S07]  /*0e20*/  MOV R3, UR18 ;  /* 0x0000001200037c02 */ /* 0x000fce0008000f00 */
.L_x_16:
[----:B------:R-:W-:Y:S05]  /*0e30*/  BRA.U !UP1, `(.L_x_18) ;  /* 0x0000000509047547 */ /* 0x000fea000b800000 */
[----:B------:R-:W-:Y:S02]  /*0e40*/  UISETP.GE.U32.AND UP0, UPT, UR15, 0x3, UPT ;  /* 0x000000030f00788c */ /* 0x000fe4000bf06070 */
[----:B------:R-:W-:-:S07]  /*0e50*/  UISETP.NE.AND UP1, UPT, UR16, URZ, UPT ;  /* 0x000000ff1000728c */ /* 0x000fce000bf25270 */
[----:B------:R-:W-:Y:S05]  /*0e60*/  BRA.U !UP0, `(.L_x_19) ;  /* 0x0000000108687547 */ /* 0x000fea000b800000 */
[----:B------:R-:W0:Y:S01]  /*0e70*/  LDC.64 R18, c[0x0][0x380] ;  /* 0x0000e000ff127b82 */ /* 0x000e220000000a00 */
[----:B------:R-:W1:Y:S01]  /*0e80*/  LDCU.64 UR8, c[0x0][0x390] ;  /* 0x00007200ff0877ac */ /* 0x000e620008000a00 */
[C---:B------:R-:W-:Y:S02]  /*0e90*/  IADD3 R14, P0, PT, R3.reuse, R4, RZ ;  /* 0x00000004030e7210 */ /* 0x040fe40007f1e0ff */
[C---:B------:R-:W-:Y:S02]  /*0ea0*/  IADD3 R17, PT, PT, R3.reuse, UR13, RZ ;  /* 0x0000000d03117c10 */ /* 0x040fe4000fffe0ff */
[----:B------:R-:W-:Y:S01]  /*0eb0*/  IADD3 R2, P1, PT, R3, UR13, RZ ;  /* 0x0000000d03027c10 */ /* 0x000fe2000ff3e0ff */
[----:B------:R-:W-:Y:S01]  /*0ec0*/  IMAD.X R21, RZ, RZ, R9, P0 ;  /* 0x000000ffff157224 */ /* 0x000fe200000e0609 */
[----:B------:R-:W2:Y:S02]  /*0ed0*/  LDC.64 R10, c[0x0][0x380] ;  /* 0x0000e000ff0a7b82 */ /* 0x000ea40000000a00 */
[----:B------:R-:W-:-:S02]  /*0ee0*/  IADD3.X R12, PT, PT, RZ, RZ, RZ, P1, !PT ;  /* 0x000000ffff0c7210 */ /* 0x000fc40000ffe4ff */
[----:B-1----:R-:W-:Y:S01]  /*0ef0*/  LEA R16, P0, R14, UR8, 0x2 ;  /* 0x000000080e107c11 */ /* 0x002fe2000f8010ff */
[----:B0-----:R-:W-:-:S03]  /*0f00*/  IMAD.WIDE.U32 R18, R17, 0x4, R18 ;  /* 0x0000000411127825 */ /* 0x001fc600078e0012 */
[----:B------:R-:W-:-:S03]  /*0f10*/  LEA.HI.X R17, R14, UR9, R21, 0x2, P0 ;  /* 0x000000090e117c11 */ /* 0x000fc600080f1415 */
[----:B------:R-:W3:Y:S01]  /*0f20*/  LDG.E R18, desc[UR20][R18.64] ;  /* 0x0000001412127981 */ /* 0x000ee2000c1e1900 */
[----:B--2---:R-:W-:-:S03]  /*0f30*/  LEA R10, P1, R2, R10, 0x2 ;  /* 0x0000000a020a7211 */ /* 0x004fc600078210ff */
[----:B------:R-:W2:Y:S01]  /*0f40*/  LDG.E R14, desc[UR20][R16.64+0x8] ;  /* 0x00000814100e7981 */ /* 0x000ea2000c1e1900 */
[----:B------:R-:W-:-:S03]  /*0f50*/  LEA.HI.X R11, R2, R11, R12, 0x2, P1 ;  /* 0x0000000b020b7211 */ /* 0x000fc600008f140c */
[----:B------:R-:W3:Y:S04]  /*0f60*/  LDG.E R2, desc[UR20][R16.64] ;  /* 0x0000001410027981 */ /* 0x000ee8000c1e1900 */
[----:B------:R-:W4:Y:S04]  /*0f70*/  LDG.E R12, desc[UR20][R16.64+0x4] ;  /* 0x00000414100c7981 */ /* 0x000f28000c1e1900 */
[----:B------:R-:W4:Y:S04]  /*0f80*/  LDG.E R21, desc[UR20][R10.64+0x4] ;  /* 0x000004140a157981 */ /* 0x000f28000c1e1900 */
[----:B------:R-:W2:Y:S04]  /*0f90*/  LDG.E R23, desc[UR20][R10.64+0x8] ;  /* 0x000008140a177981 */ /* 0x000ea8000c1e1900 */
[----:B------:R-:W2:Y:S04]  /*0fa0*/  LDG.E R20, desc[UR20][R16.64+0xc] ;  /* 0x00000c1410147981 */ /* 0x000ea8000c1e1900 */
[----:B------:R-:W2:Y:S01]  /*0fb0*/  LDG.E R25, desc[UR20][R10.64+0xc] ;  /* 0x00000c140a197981 */ /* 0x000ea2000c1e1900 */
[----:B------:R-:W-:Y:S01]  /*0fc0*/  IADD3 R3, PT, PT, R3, 0x4, RZ ;  /* 0x0000000403037810 */ /* 0x000fe20007ffe0ff */
[----:B---3--:R-:W-:-:S04]  /*0fd0*/  FFMA R2, R18, R2, R13 ;  /* 0x0000000212027223 */ /* 0x008fc8000000000d */
[----:B----4-:R-:W-:-:S04]  /*0fe0*/  FFMA R2, R21, R12, R2 ;  /* 0x0000000c15027223 */ /* 0x010fc80000000002 */
[----:B--2---:R-:W-:-:S04]  /*0ff0*/  FFMA R2, R23, R14, R2 ;  /* 0x0000000e17027223 */ /* 0x004fc80000000002 */
[----:B------:R-:W-:-:S07]  /*1000*/  FFMA R13, R25, R20, R2 ;  /* 0x00000014190d7223 */ /* 0x000fce0000000002 */
.L_x_19:
[----:B------:R-:W-:Y:S05]  /*1010*/  BRA.U !UP1, `(.L_x_18) ;  /* 0x00000001098c7547 */ /* 0x000fea000b800000 */
[----:B------:R-:W-:Y:S02]  /*1020*/  UISETP.NE.AND UP0, UPT, UR17, URZ, UPT ;  /* 0x000000ff1100728c */ /* 0x000fe4000bf05270 */
[----:B------:R-:W-:-:S07]  /*1030*/  UISETP.NE.AND UP1, UPT, UR4, URZ, UPT ;  /* 0x000000ff0400728c */ /* 0x000fce000bf25270 */
[----:B------:R-:W-:Y:S05]  /*1040*/  BRA.U !UP0, `(.L_x_20) ;  /* 0x0000000108507547 */ /* 0x000fea000b800000 */
[----:B------:R-:W0:Y:S01]  /*1050*/  LDC.64 R18, c[0x0][0x380] ;  /* 0x0000e000ff127b82 */ /* 0x000e220000000a00 */
[----:B------:R-:W1:Y:S01]  /*1060*/  LDCU.64 UR8, c[0x0][0x390] ;  /* 0x00007200ff0877ac */ /* 0x000e620008000a00 */
[C---:B------:R-:W-:Y:S01]  /*1070*/  IADD3 R2, P0, PT, R3.reuse, R4, RZ ;  /* 0x0000000403027210 */ /* 0x040fe20007f1e0ff */
[C---:B------:R-:W-:Y:S01]  /*1080*/  VIADD R17, R3.reuse, UR13 ;  /* 0x0000000d03117c36 */ /* 0x040fe20008000000 */
[----:B------:R-:W-:Y:S02]  /*1090*/  IADD3 R12, P1, PT, R3, UR13, RZ ;  /* 0x0000000d030c7c10 */ /* 0x000fe4000ff3e0ff */
[----:B------:R-:W-:Y:S02]  /*10a0*/  IADD3.X R21, PT, PT, RZ, R9, RZ, P0, !PT ;  /* 0x00000009ff157210 */ /* 0x000fe400007fe4ff */
[----:B------:R-:W2:Y:S01]  /*10b0*/  LDC.64 R10, c[0x0][0x380] ;  /* 0x0000e000ff0a7b82 */ /* 0x000ea20000000a00 */
[----:B------:R-:W-:Y:S02]  /*10c0*/  IADD3.X R14, PT, PT, RZ, RZ, RZ, P1, !PT ;  /* 0x000000ffff0e7210 */ /* 0x000fe40000ffe4ff */
[----:B-1----:R-:W-:Y:S01]  /*10d0*/  LEA R16, P0, R2, UR8, 0x2 ;  /* 0x0000000802107c11 */ /* 0x002fe2000f8010ff */
[----:B0-----:R-:W-:-:S03]  /*10e0*/  IMAD.WIDE.U32 R18, R17, 0x4, R18 ;  /* 0x0000000411127825 */ /* 0x001fc600078e0012 */
[----:B------:R-:W-:-:S03]  /*10f0*/  LEA.HI.X R17, R2, UR9, R21, 0x2, P0 ;  /* 0x0000000902117c11 */ /* 0x000fc600080f1415 */
[----:B------:R-:W3:Y:S01]  /*1100*/  LDG.E R18, desc[UR20][R18.64] ;  /* 0x0000001412127981 */ /* 0x000ee2000c1e1900 */
[----:B--2---:R-:W-:-:S03]  /*1110*/  LEA R10, P1, R12, R10, 0x2 ;  /* 0x0000000a0c0a7211 */ /* 0x004fc600078210ff */
[----:B------:R-:W3:Y:S01]  /*1120*/  LDG.E R2, desc[UR20][R16.64] ;  /* 0x0000001410027981 */ /* 0x000ee2000c1e1900 */
[----:B------:R-:W-:-:S03]  /*1130*/  LEA.HI.X R11, R12, R11, R14, 0x2, P1 ;  /* 0x0000000b0c0b7211 */ /* 0x000fc600008f140e */
[----:B------:R-:W2:Y:S04]  /*1140*/  LDG.E R12, desc[UR20][R16.64+0x4] ;  /* 0x00000414100c7981 */ /* 0x000ea8000c1e1900 */
[----:B------:R-:W2:Y:S01]  /*1150*/  LDG.E R11, desc[UR20][R10.64+0x4] ;  /* 0x000004140a0b7981 */ /* 0x000ea2000c1e1900 */
[----:B------:R-:W-:Y:S02]  /*1160*/  VIADD R3, R3, 0x2 ;  /* 0x0000000203037836 */ /* 0x000fe40000000000 */
[----:B---3--:R-:W-:-:S04]  /*1170*/  FFMA R2, R18, R2, R13 ;  /* 0x0000000212027223 */ /* 0x008fc8000000000d */
[----:B--2---:R-:W-:-:S07]  /*1180*/  FFMA R13, R11, R12, R2 ;  /* 0x0000000c0b0d7223 */ /* 0x004fce0000000002 */
.L_x_20:
        /* <DEDUP_REMOVED lines=12> */
.L_x_18:
[----:B------:R-:W0:Y:S01]  /*1250*/  LDCU UR5, c[0x0][0x3c0] ;  /* 0x00007800ff0577ac */ /* 0x000e220008000800 */
[----:B------:R-:W-:Y:S02]  /*1260*/  VIADD R7, R7, 0x1 ;  /* 0x0000000107077836 */ /* 0x000fe40000000000 */
[----:B-----5:R-:W-:-:S04]  /*1270*/  FMUL R15, R8, R15 ;  /* 0x0000000f080f7220 */ /* 0x020fc80000400000 */
[----:B------:R-:W-:Y:S01]  /*1280*/  FFMA R0, R15, R13, R0 ;  /* 0x0000000d0f007223 */ /* 0x000fe20000000000 */
[----:B0-----:R-:W-:-:S13]  /*1290*/  ISETP.NE.AND P0, PT, R7, UR5, PT ;  /* 0x0000000507007c0c */ /* 0x001fda000bf05270 */
[----:B------:R-:W-:Y:S05]  /*12a0*/  @!P0 BRA `(.L_x_7) ;  /* 0x0000000800b48947 */ /* 0x000fea0003800000 */
[----:B------:R-:W-:Y:S05]  /*12b0*/  BRA `(.L_x_21) ;  /* 0xffffffec00bc7947 */ /* 0x000fea000383ffff */
.L_x_8:
[----:B------:R-:W-:Y:S01]  /*12c0*/  UISETP.GE.U32.AND UP0, UPT, UR4, 0x8, UPT ;  /* 0x000000080400788c */ /* 0x000fe2000bf06070 */
[----:B------:R-:W-:Y:S01]  /*12d0*/  HFMA2 R4, -RZ, RZ, 0, 0 ;  /* 0x00000000ff047431 */ /* 0x000fe200000001ff */
[----:B------:R-:W-:Y:S01]  /*12e0*/  MOV R0, RZ ;  /* 0x000000ff00007202 */ /* 0x000fe20000000f00 */
[----:B------:R-:W-:-:S06]  /*12f0*/  ULOP3.LUT UR6, UR4, 0x7, URZ, 0xc0, !UPT ;  /* 0x0000000704067892 */ /* 0x000fcc000f8ec0ff */
[----:B------:R-:W-:Y:S06]  /*1300*/  BRA.U !UP0, `(.L_x_22) ;  /* 0x0000000108d87547 */ /* 0x000fec000b800000 */
[----:B------:R-:W-:Y:S01]  /*1310*/  MOV R0, 0x3f000000 ;  /* 0x3f00000000007802 */ /* 0x000fe20000000f00 */
[----:B------:R-:W-:Y:S01]  /*1320*/  IMAD.MOV.U32 R3, RZ, RZ, 0x437c0000 ;  /* 0x437c0000ff037424 */ /* 0x000fe200078e00ff */
[----:B------:R-:W-:-:S03]  /*1330*/  ULOP3.LUT UR4, UR4, 0x7ffffff8, URZ, 0xc0, !UPT ;  /* 0x7ffffff804047892 */ /* 0x000fc6000f8ec0ff */
[----:B------:R-:W-:-:S04]  /*1340*/  FFMA.RM R0, R3, R0, 12582913 ;  /* 0x4b40000103007423 */ /* 0x000fc80000004000 */
[C---:B------:R-:W-:Y:S01]  /*1350*/  FADD R4, R0.reuse, -12583039 ;  /* 0xcb40007f00047421 */ /* 0x040fe20000000000 */
[----:B------:R-:W-:-:S03]  /*1360*/  SHF.L.U32 R2, R0, 0x17, RZ ;  /* 0x0000001700027819 */ /* 0x000fc600000006ff */
[----:B------:R0:W1:Y:S02]  /*1370*/  MUFU.EX2 R3, -R4 ;  /* 0x8000000400037308 */ /* 0x0000640000000800 */
[----:B0-----:R-:W-:Y:S01]  /*1380*/  MOV R4, UR4 ;  /* 0x0000000400047c02 */ /* 0x001fe20008000f00 */
[----:B-1----:R-:W-:-:S05]  /*1390*/  FFMA R2, R2, R3, 1 ;  /* 0x3f80000002027423 */ /* 0x002fca0000000003 */
[----:B------:R-:W0:Y:S08]  /*13a0*/  MUFU.RCP R3, R2 ;  /* 0x0000000200037308 */ /* 0x000e300000001000 */
[----:B------:R-:W1:Y:S01]  /*13b0*/  FCHK P0, RZ, R2 ;  /* 0x00000002ff007302 */ /* 0x000e620000000000 */
[----:B0-----:R-:W-:-:S04]  /*13c0*/  FFMA R0, -R2, R3, 1 ;  /* 0x3f80000002007423 */ /* 0x001fc80000000103 */
[----:B------:R-:W-:-:S04]  /*13d0*/  FFMA R0, R3, R0, R3 ;  /* 0x0000000003007223 */ /* 0x000fc80000000003 */
[----:B------:R-:W-:-:S04]  /*13e0*/  FFMA R3, RZ, R0, RZ ;  /* 0x00000000ff037223 */ /* 0x000fc800000000ff */
[----:B------:R-:W-:-:S04]  /*13f0*/  FFMA R5, -R2, R3, RZ ;  /* 0x0000000302057223 */ /* 0x000fc800000001ff */
[----:B------:R-:W-:Y:S01]  /*1400*/  FFMA R3, R0, R5, R3 ;  /* 0x0000000500037223 */ /* 0x000fe20000000003 */
[----:B------:R-:W-:Y:S01]  /*1410*/  IMAD.MOV.U32 R0, RZ, RZ, RZ ;  /* 0x000000ffff007224 */ /* 0x000fe200078e00ff */
[----:B-1----:R-:W-:Y:S06]  /*1420*/  @!P0 BRA `(.L_x_23) ;  /* 0x0000000000148947 */ /* 0x002fec0003800000 */
[----:B------:R-:W-:Y:S01]  /*1430*/  MOV R3, R2 ;  /* 0x0000000200037202 */ /* 0x000fe20000000f00 */
[----:B------:R-:W-:Y:S01]  /*1440*/  IMAD.MOV.U32 R2, RZ, RZ, RZ ;  /* 0x000000ffff027224 */ /* 0x000fe200078e00ff */
[----:B------:R-:W-:-:S07]  /*1450*/  MOV R10, 0x1470 ;  /* 0x00001470000a7802 */ /* 0x000fce0000000f00 */
[----:B------:R-:W-:Y:S05]  /*1460*/  CALL.REL.NOINC `($__internal_0_$__cuda_sm3x_div_rn_noftz_f32_slowpath) ;  /* 0x00000008005c7944 */ /* 0x000fea0003c00000 */
[----:B------:R-:W-:-:S07]  /*1470*/  MOV R3, R2 ;  /* 0x0000000200037202 */ /* 0x000fce0000000f00 */
.L_x_23:
[----:B------:R-:W-:-:S07]  /*1480*/  HFMA2 R5, -RZ, RZ, 0, 0 ;  /* 0x00000000ff057431 */ /* 0x000fce00000001ff */
.L_x_24:
[----:B------:R-:W0:Y:S01]  /*1490*/  LDC.64 R8, c[0x0][0x3a0] ;  /* 0x0000e800ff087b82 */ /* 0x000e220000000a00 */
[----:B------:R-:W-:-:S04]  /*14a0*/  VIADD R7, R5, UR12 ;  /* 0x0000000c05077c36 */ /* 0x000fc80008000000 */
[----:B0-----:R-:W-:-:S05]  /*14b0*/  IMAD.WIDE.U32 R8, R7, 0x4, R8 ;  /* 0x0000000407087825 */ /* 0x001fca00078e0008 */
[----:B------:R-:W2:Y:S04]  /*14c0*/  LDG.E R2, desc[UR20][R8.64] ;  /* 0x0000001408027981 */ /* 0x000ea8000c1e1900 */
[----:B------:R-:W3:Y:S04]  /*14d0*/  LDG.E R10, desc[UR20][R8.64+0x4] ;  /* 0x00000414080a7981 */ /* 0x000ee8000c1e1900 */
[----:B------:R-:W4:Y:S04]  /*14e0*/  LDG.E R12, desc[UR20][R8.64+0x8] ;  /* 0x00000814080c7981 */ /* 0x000f28000c1e1900 */
[----:B------:R-:W5:Y:S04]  /*14f0*/  LDG.E R14, desc[UR20][R8.64+0xc] ;  /* 0x00000c14080e7981 */ /* 0x000f68000c1e1900 */
[----:B------:R-:W5:Y:S04]  /*1500*/  LDG.E R16, desc[UR20][R8.64+0x10] ;  /* 0x0000101408107981 */ /* 0x000f68000c1e1900 */
[----:B------:R-:W5:Y:S04]  /*1510*/  LDG.E R18, desc[UR20][R8.64+0x14] ;  /* 0x0000141408127981 */ /* 0x000f68000c1e1900 */
[----:B------:R-:W5:Y:S04]  /*1520*/  LDG.E R20, desc[UR20][R8.64+0x18] ;  /* 0x0000181408147981 */ /* 0x000f68000c1e1900 */
[----:B------:R-:W5:Y:S01]  /*1530*/  LDG.E R22, desc[UR20][R8.64+0x1c] ;  /* 0x00001c1408167981 */ /* 0x000f62000c1e1900 */
[----:B------:R-:W-:-:S04]  /*1540*/  IADD3 R5, PT, PT, R5, 0x8, RZ ;  /* 0x0000000805057810 */ /* 0x000fc80007ffe0ff */
[----:B------:R-:W-:Y:S01]  /*1550*/  ISETP.NE.AND P0, PT, R5, R4, PT ;  /* 0x000000040500720c */ /* 0x000fe20003f05270 */
[----:B--2---:R-:W-:-:S04]  /*1560*/  FMUL R7, R2, R3 ;  /* 0x0000000302077220 */ /* 0x004fc80000400000 */
[----:B------:R-:W-:Y:S01]  /*1570*/  FFMA R7, RZ, R7, R0 ;  /* 0x00000007ff077223 */ /* 0x000fe20000000000 */
[-C--:B---3--:R-:W-:Y:S01]  /*1580*/  FMUL R10, R10, R3.reuse ;  /* 0x000000030a0a7220 */ /* 0x088fe20000400000 */
[----:B----4-:R-:W-:-:S03]  /*1590*/  FMUL R12, R12, R3 ;  /* 0x000000030c0c7220 */ /* 0x010fc60000400000 */
[----:B------:R-:W-:Y:S01]  /*15a0*/  FFMA R7, RZ, R10, R7 ;  /* 0x0000000aff077223 */ /* 0x000fe20000000007 */
[----:B-----5:R-:W-:-:S03]  /*15b0*/  FMUL R14, R14, R3 ;  /* 0x000000030e0e7220 */ /* 0x020fc60000400000 */
[----:B------:R-:W-:Y:S01]  /*15c0*/  FFMA R7, RZ, R12, R7 ;  /* 0x0000000cff077223 */ /* 0x000fe20000000007 */
[----:B------:R-:W-:-:S03]  /*15d0*/  FMUL R16, R16, R3 ;  /* 0x0000000310107220 */ /* 0x000fc60000400000 */
[----:B------:R-:W-:-:S04]  /*15e0*/  FFMA R7, RZ, R14, R7 ;  /* 0x0000000eff077223 */ /* 0x000fc80000000007 */
[----:B------:R-:W-:Y:S01]  /*15f0*/  FFMA R0, RZ, R16, R7 ;  /* 0x00000010ff007223 */ /* 0x000fe20000000007 */
[----:B------:R-:W-:-:S04]  /*1600*/  FMUL R7, R18, R3 ;  /* 0x0000000312077220 */ /* 0x000fc80000400000 */
[----:B------:R-:W-:Y:S01]  /*1610*/  FFMA R0, RZ, R7, R0 ;  /* 0x00000007ff007223 */ /* 0x000fe20000000000 */
[-C--:B------:R-:W-:Y:S01]  /*1620*/  FMUL R7, R20, R3.reuse ;  /* 0x0000000314077220 */ /* 0x080fe20000400000 */
[----:B------:R-:W-:-:S03]  /*1630*/  FMUL R9, R22, R3 ;  /* 0x0000000316097220 */ /* 0x000fc60000400000 */
[----:B------:R-:W-:-:S04]  /*1640*/  FFMA R0, RZ, R7, R0 ;  /* 0x00000007ff007223 */ /* 0x000fc80000000000 */
[----:B------:R-:W-:Y:S01]  /*1650*/  FFMA R0, RZ, R9, R0 ;  /* 0x00000009ff007223 */ /* 0x000fe20000000000 */
[----:B------:R-:W-:Y:S06]  /*1660*/  @P0 BRA `(.L_x_24) ;  /* 0xfffffffc00880947 */ /* 0x000fec000383ffff */
.L_x_22:
[----:B------:R-:W-:-:S09]  /*1670*/  UISETP.NE.AND UP0, UPT, UR6, URZ, UPT ;  /* 0x000000ff0600728c */ /* 0x000fd2000bf05270 */
[----:B------:R-:W-:Y:S05]  /*1680*/  BRA.U !UP0, `(.L_x_7) ;  /* 0x0000000508bc7547 */ /* 0x000fea000b800000 */
[----:B------:R-:W0:Y:S01]  /*1690*/  LDCU UR4, c[0x0][0x3c0] ;  /* 0x00007800ff0477ac */ /* 0x000e220008000800 */
[----:B------:R-:W-:Y:S02]  /*16a0*/  UISETP.GE.U32.AND UP0, UPT, UR6, 0x4, UPT ;  /* 0x000000040600788c */ /* 0x000fe4000bf06070 */
[----:B0-----:R-:W-:-:S07]  /*16b0*/  ULOP3.LUT UR4, UR4, 0x3, URZ, 0xc0, !UPT ;  /* 0x0000000304047892 */ /* 0x001fce000f8ec0ff */
[----:B------:R-:W-:Y:S05]  /*16c0*/  BRA.U !UP0, `(.L_x_25) ;  /* 0x0000000108a07547 */ /* 0x000fea000b800000 */
[----:B------:R-:W0:Y:S01]  /*16d0*/  LDC.64 R8, c[0x0][0x3a0] ;  /* 0x0000e800ff087b82 */ /* 0x000e220000000a00 */
[----:B------:R-:W-:Y:S01]  /*16e0*/  IADD3 R3, PT, PT, R4, UR12, RZ ;  /* 0x0000000c04037c10 */ /* 0x000fe2000fffe0ff */
[----:B------:R-:W-:-:S04]  /*16f0*/  IMAD.MOV.U32 R2, RZ, RZ, 0x3f000000 ;  /* 0x3f000000ff027424 */ /* 0x000fc800078e00ff */
[----:B0-----:R-:W-:Y:S01]  /*1700*/  IMAD.WIDE.U32 R8, R3, 0x4, R8 ;  /* 0x0000000403087825 */ /* 0x001fe200078e0008 */
[----:B------:R-:W-:-:S04]  /*1710*/  MOV R3, 0x437c0000 ;  /* 0x437c000000037802 */ /* 0x000fc80000000f00 */
[----:B------:R0:W5:Y:S01]  /*1720*/  LDG.E R5, desc[UR20][R8.64] ;  /* 0x0000001408057981 */ /* 0x000162000c1e1900 */
[----:B------:R-:W-:-:S04]  /*1730*/  FFMA.RM R2, R3, R2, 12582913 ;  /* 0x4b40000103027423 */ /* 0x000fc80000004002 */
[C---:B------:R-:W-:Y:S01]  /*1740*/  FADD R7, R2.reuse, -12583039 ;  /* 0xcb40007f02077421 */ /* 0x040fe20000000000 */
[----:B------:R-:W-:-:S03]  /*1750*/  SHF.L.U32 R3, R2, 0x17, RZ ;  /* 0x0000001702037819 */ /* 0x000fc600000006ff */
[----:B------:R-:W1:Y:S02]  /*1760*/  MUFU.EX2 R10, -R7 ;  /* 0x80000007000a7308 */ /* 0x000e640000000800 */
[----:B-1----:R-:W-:-:S06]  /*1770*/  FFMA R3, R3, R10, 1 ;  /* 0x3f80000003037423 */ /* 0x002fcc000000000a */
[----:B------:R-:W1:Y:S08]  /*1780*/  MUFU.RCP R2, R3 ;  /* 0x0000000300027308 */ /* 0x000e700000001000 */
[----:B------:R-:W2:Y:S01]  /*1790*/  FCHK P0, RZ, R3 ;  /* 0x00000003ff007302 */ /* 0x000ea20000000000 */
[----:B-1----:R-:W-:-:S04]  /*17a0*/  FFMA R11, -R3, R2, 1 ;  /* 0x3f800000030b7423 */ /* 0x002fc80000000102 */
[----:B------:R-:W-:-:S04]  /*17b0*/  FFMA R11, R2, R11, R2 ;  /* 0x0000000b020b7223 */ /* 0x000fc80000000002 */
[----:B0-----:R-:W-:-:S04]  /*17c0*/  FFMA R8, RZ, R11, RZ ;  /* 0x0000000bff087223 */ /* 0x001fc800000000ff */
[----:B------:R-:W-:-:S04]  /*17d0*/  FFMA R2, -R3, R8, RZ ;  /* 0x0000000803027223 */ /* 0x000fc800000001ff */
[----:B------:R-:W-:Y:S01]  /*17e0*/  FFMA R8, R11, R2, R8 ;  /* 0x000000020b087223 */ /* 0x000fe20000000008 */
[----:B--2---:R-:W-:Y:S06]  /*17f0*/  @!P0 BRA `(.L_x_26) ;  /* 0x0000000000108947 */ /* 0x004fec0003800000 */
[----:B------:R-:W-:Y:S01]  /*1800*/  IMAD.MOV.U32 R2, RZ, RZ, RZ ;  /* 0x000000ffff027224 */ /* 0x000fe200078e00ff */
[----:B------:R-:W-:-:S07]  /*1810*/  MOV R10, 0x1830 ;  /* 0x00001830000a7802 */ /* 0x000fce0000000f00 */
[----:B-----5:R-:W-:Y:S05]  /*1820*/  CALL.REL.NOINC `($__internal_0_$__cuda_sm3x_div_rn_noftz_f32_slowpath) ;  /* 0x00000004006c7944 */ /* 0x020fea0003c00000 */
[----:B------:R-:W-:-:S07]  /*1830*/  MOV R8, R2 ;  /* 0x0000000200087202 */ /* 0x000fce0000000f00 */
.L_x_26:
[----:B------:R-:W0:Y:S01]  /*1840*/  LDC.64 R12, c[0x0][0x3a0] ;  /* 0x0000e800ff0c7b82 */ /* 0x000e220000000a00 */
[----:B------:R-:W-:-:S04]  /*1850*/  IADD3 R3, P0, PT, R4, UR12, RZ ;  /* 0x0000000c04037c10 */ /* 0x000fc8000ff1e0ff */
[----:B------:R-:W-:Y:S02]  /*1860*/  IADD3.X R10, PT, PT, RZ, RZ, RZ, P0, !PT ;  /* 0x000000ffff0a7210 */ /* 0x000fe400007fe4ff */
[----:B0-----:R-:W-:-:S04]  /*1870*/  LEA R2, P0, R3, R12, 0x2 ;  /* 0x0000000c03027211 */ /* 0x001fc800078010ff */
[----:B------:R-:W-:-:S05]  /*1880*/  LEA.HI.X R3, R3, R13, R10, 0x2, P0 ;  /* 0x0000000d03037211 */ /* 0x000fca00000f140a */
[----:B------:R-:W2:Y:S04]  /*1890*/  LDG.E R7, desc[UR20][R2.64+0x4] ;  /* 0x0000041402077981 */ /* 0x000ea8000c1e1900 */
[----:B------:R-:W3:Y:S04]  /*18a0*/  LDG.E R9, desc[UR20][R2.64+0x8] ;  /* 0x0000081402097981 */ /* 0x000ee8000c1e1900 */
[----:B------:R-:W4:Y:S01]  /*18b0*/  LDG.E R11, desc[UR20][R2.64+0xc] ;  /* 0x00000c14020b7981 */ /* 0x000f22000c1e1900 */
[----:B-----5:R-:W-:Y:S01]  /*18c0*/  FMUL R5, R5, R8 ;  /* 0x0000000805057220 */ /* 0x020fe20000400000 */
[----:B------:R-:W-:-:S03]  /*18d0*/  VIADD R4, R4, 0x4 ;  /* 0x0000000404047836 */ /* 0x000fc60000000000 */
[----:B------:R-:W-:Y:S01]  /*18e0*/  FFMA R5, RZ, R5, R0 ;  /* 0x00000005ff057223 */ /* 0x000fe20000000000 */
[-C--:B--2---:R-:W-:Y:S01]  /*18f0*/  FMUL R0, R7, R8.reuse ;  /* 0x0000000807007220 */ /* 0x084fe20000400000 */
[----:B---3--:R-:W-:-:S03]  /*1900*/  FMUL R9, R9, R8 ;  /* 0x0000000809097220 */ /* 0x008fc60000400000 */
[----:B------:R-:W-:Y:S01]  /*1910*/  FFMA R0, RZ, R0, R5 ;  /* 0x00000000ff007223 */ /* 0x000fe20000000005 */
[----:B----4-:R-:W-:-:S03]  /*1920*/  FMUL R11, R11, R8 ;  /* 0x000000080b0b7220 */ /* 0x010fc60000400000 */
[----:B------:R-:W-:-:S04]  /*1930*/  FFMA R0, RZ, R9, R0 ;  /* 0x00000009ff007223 */ /* 0x000fc80000000000 */
[----:B------:R-:W-:-:S07]  /*1940*/  FFMA R0, RZ, R11, R0 ;  /* 0x0000000bff007223 */ /* 0x000fce0000000000 */
.L_x_25:
[----:B------:R-:W-:-:S09]  /*1950*/  UISETP.NE.AND UP0, UPT, UR4, URZ, UPT ;  /* 0x000000ff0400728c */ /* 0x000fd2000bf05270 */
[----:B------:R-:W-:Y:S05]  /*1960*/  BRA.U !UP0, `(.L_x_7) ;  /* 0x0000000508047547 */ /* 0x000fea000b800000 */
[----:B------:R-:W-:-:S09]  /*1970*/  UISETP.NE.AND UP0, UPT, UR4, 0x1, UPT ;  /* 0x000000010400788c */ /* 0x000fd2000bf05270 */
[----:B------:R-:W-:Y:S05]  /*1980*/  BRA.U !UP0, `(.L_x_27) ;  /* 0x0000000108887547 */ /* 0x000fea000b800000 */
[----:B------:R-:W0:Y:S01]  /*1990*/  LDC.64 R2, c[0x0][0x3a0] ;  /* 0x0000e800ff027b82 */ /* 0x000e220000000a00 */
[----:B------:R-:W-:-:S05]  /*19a0*/  IADD3 R9, PT, PT, R4, UR12, RZ ;  /* 0x0000000c04097c10 */ /* 0x000fca000fffe0ff */
[----:B0-----:R-:W-:-:S04]  /*19b0*/  IMAD.WIDE.U32 R8, R9, 0x4, R2 ;  /* 0x0000000409087825 */ /* 0x001fc800078e0002 */
[----:B------:R-:W-:Y:S02]  /*19c0*/  HFMA2 R2, -RZ, RZ, 1.75, 0 ;  /* 0x3f000000ff027431 */ /* 0x000fe400000001ff */
[----:B------:R-:W-:Y:S01]  /*19d0*/  IMAD.MOV.U32 R3, RZ, RZ, 0x437c0000 ;  /* 0x437c0000ff037424 */ /* 0x000fe200078e00ff */
[----:B------:R0:W5:Y:S03]  /*19e0*/  LDG.E R5, desc[UR20][R8.64] ;  /* 0x0000001408057981 */ /* 0x000166000c1e1900 */
        /* <DEDUP_REMOVED lines=13> */
[----:B------:R-:W-:Y:S02]  /*1ac0*/  MOV R2, RZ ;  /* 0x000000ff00027202 */ /* 0x000fe40000000f00 */
[----:B------:R-:W-:-:S07]  /*1ad0*/  MOV R10, 0x1af0 ;  /* 0x00001af0000a7802 */ /* 0x000fce0000000f00 */
[----:B-----5:R-:W-:Y:S05]  /*1ae0*/  CALL.REL.NOINC `($__internal_0_$__cuda_sm3x_div_rn_noftz_f32_slowpath) ;  /* 0x0000000000bc7944 */ /* 0x020fea0003c00000 */
[----:B------:R-:W-:-:S07]  /*1af0*/  IMAD.MOV.U32 R8, RZ, RZ, R2 ;  /* 0x000000ffff087224 */ /* 0x000fce00078e0002 */
.L_x_28:
[----:B------:R-:W0:Y:S01]  /*1b00*/  LDC.64 R12, c[0x0][0x3a0] ;  /* 0x0000e800ff0c7b82 */ /* 0x000e220000000a00 */
[----:B------:R-:W-:-:S04]  /*1b10*/  IADD3 R3, P0, PT, R4, UR12, RZ ;  /* 0x0000000c04037c10 */ /* 0x000fc8000ff1e0ff */
[----:B------:R-:W-:Y:S02]  /*1b20*/  IADD3.X R10, PT, PT, RZ, RZ, RZ, P0, !PT ;  /* 0x000000ffff0a7210 */ /* 0x000fe400007fe4ff */
[----:B0-----:R-:W-:-:S04]  /*1b30*/  LEA R2, P0, R3, R12, 0x2 ;  /* 0x0000000c03027211 */ /* 0x001fc800078010ff */
[----:B------:R-:W-:-:S06]  /*1b40*/  LEA.HI.X R3, R3, R13, R10, 0x2, P0 ;  /* 0x0000000d03037211 */ /* 0x000fcc00000f140a */
[----:B------:R-:W2:Y:S01]  /*1b50*/  LDG.E R3, desc[UR20][R2.64+0x4] ;  /* 0x0000041402037981 */ /* 0x000ea2000c1e1900 */
[----:B-----5:R-:W-:Y:S01]  /*1b60*/  FMUL R5, R5, R8 ;  /* 0x0000000805057220 */ /* 0x020fe20000400000 */
[----:B------:R-:W-:-:S03]  /*1b70*/  IADD3 R4, PT, PT, R4, 0x2, RZ ;  /* 0x0000000204047810 */ /* 0x000fc60007ffe0ff */
[----:B------:R-:W-:Y:S01]  /*1b80*/  FFMA R0, RZ, R5, R0 ;  /* 0x00000005ff007223 */ /* 0x000fe20000000000 */
[----:B--2---:R-:W-:-:S04]  /*1b90*/  FMUL R5, R3, R8 ;  /* 0x0000000803057220 */ /* 0x004fc80000400000 */
[----:B------:R-:W-:-:S07]  /*1ba0*/  FFMA R0, RZ, R5, R0 ;  /* 0x00000005ff007223 */ /* 0x000fce0000000000 */
.L_x_27:
[----:B------:R-:W0:Y:S02]  /*1bb0*/  LDCU UR5, c[0x0][0x3c0] ;  /* 0x00007800ff0577ac */ /* 0x000e240008000800 */
[----:B0-----:R-:W-:-:S04]  /*1bc0*/  ULOP3.LUT UR5, UR5, 0x1, URZ, 0xc0, !UPT ;  /* 0x0000000105057892 */ /* 0x001fc8000f8ec0ff */
[----:B------:R-:W-:-:S09]  /*1bd0*/  UISETP.NE.U32.AND UP0, UPT, UR5, 0x1, UPT ;  /* 0x000000010500788c */ /* 0x000fd2000bf05070 */
[----:B------:R-:W-:Y:S05]  /*1be0*/  BRA.U UP0, `(.L_x_7) ;  /* 0x0000000100647547 */ /* 0x000fea000b800000 */
[----:B------:R-:W0:Y:S01]  /*1bf0*/  LDC.64 R2, c[0x0][0x3a0] ;  /* 0x0000e800ff027b82 */ /* 0x000e220000000a00 */
[----:B------:R-:W-:-:S04]  /*1c00*/  VIADD R5, R4, UR12 ;  /* 0x0000000c04057c36 */ /* 0x000fc80008000000 */
[----:B0-----:R-:W-:-:S04]  /*1c10*/  IMAD.WIDE.U32 R4, R5, 0x4, R2 ;  /* 0x0000000405047825 */ /* 0x001fc800078e0002 */
[----:B------:R-:W-:Y:S01]  /*1c20*/  HFMA2 R3, -RZ, RZ, 3.7421875, 0 ;  /* 0x437c0000ff037431 */ /* 0x000fe200000001ff */
[----:B------:R-:W-:Y:S01]  /*1c30*/  MOV R2, 0x3f000000 ;  /* 0x3f00000000027802 */ /* 0x000fe20000000f00 */
[----:B------:R0:W5:Y:S04]  /*1c40*/  LDG.E R4, desc[UR20][R4.64] ;  /* 0x0000001404047981 */ /* 0x000168000c1e1900 */
[----:B------:R-:W-:-:S04]  /*1c50*/  FFMA.RM R2, R3, R2, 12582913 ;  /* 0x4b40000103027423 */ /* 0x000fc80000004002 */
[C---:B------:R-:W-:Y:S01]  /*1c60*/  FADD R7, R2.reuse, -12583039 ;  /* 0xcb40007f02077421 */ /* 0x040fe20000000000 */
[----:B------:R-:W-:-:S03]  /*1c70*/  IMAD.SHL.U32 R3, R2, 0x800000, RZ ;  /* 0x0080000002037824 */ /* 0x000fc600078e00ff */
[----:B------:R-:W1:Y:S02]  /*1c80*/  MUFU.EX2 R8, -R7 ;  /* 0x8000000700087308 */ /* 0x000e640000000800 */
[----:B-1----:R-:W-:-:S06]  /*1c90*/  FFMA R3, R3, R8, 1 ;  /* 0x3f80000003037423 */ /* 0x002fcc0000000008 */
[----:B------:R-:W1:Y:S08]  /*1ca0*/  MUFU.RCP R2, R3 ;  /* 0x0000000300027308 */ /* 0x000e700000001000 */
[----:B------:R-:W2:Y:S01]  /*1cb0*/  FCHK P0, RZ, R3 ;  /* 0x00000003ff007302 */ /* 0x000ea20000000000 */
[----:B-1----:R-:W-:-:S04]  /*1cc0*/  FFMA R9, -R3, R2, 1 ;  /* 0x3f80000003097423 */ /* 0x002fc80000000102 */
[----:B------:R-:W-:-:S04]  /*1cd0*/  FFMA R9, R2, R9, R2 ;  /* 0x0000000902097223 */ /* 0x000fc80000000002 */
[----:B------:R-:W-:-:S04]  /*1ce0*/  FFMA R2, RZ, R9, RZ ;  /* 0x00000009ff027223 */ /* 0x000fc800000000ff */
[----:B0-----:R-:W-:-:S04]  /*1cf0*/  FFMA R5, -R3, R2, RZ ;  /* 0x0000000203057223 */ /* 0x001fc800000001ff */
[----:B------:R-:W-:Y:S01]  /*1d00*/  FFMA R5, R9, R5, R2 ;  /* 0x0000000509057223 */ /* 0x000fe20000000002 */
[----:B--2---:R-:W-:Y:S06]  /*1d10*/  @!P0 BRA `(.L_x_29) ;  /* 0x0000000000108947 */ /* 0x004fec0003800000 */
[----:B------:R-:W-:Y:S02]  /*1d20*/  MOV R2, RZ ;  /* 0x000000ff00027202 */ /* 0x000fe40000000f00 */
[----:B------:R-:W-:-:S07]  /*1d30*/  MOV R10, 0x1d50 ;  /* 0x00001d50000a7802 */ /* 0x000fce0000000f00 */
[----:B-----5:R-:W-:Y:S05]  /*1d40*/  CALL.REL.NOINC `($__internal_0_$__cuda_sm3x_div_rn_noftz_f32_slowpath) ;  /* 0x0000000000247944 */ /* 0x020fea0003c00000 */
[----:B------:R-:W-:-:S07]  /*1d50*/  MOV R5, R2 ;  /* 0x0000000200057202 */ /* 0x000fce0000000f00 */
.L_x_29:
[----:B-----5:R-:W-:-:S04]  /*1d60*/  FMUL R5, R4, R5 ;  /* 0x0000000504057220 */ /* 0x020fc80000400000 */
[----:B------:R-:W-:-:S07]  /*1d70*/  FFMA R0, RZ, R5, R0 ;  /* 0x00000005ff007223 */ /* 0x000fce0000000000 */
.L_x_7:
[----:B------:R-:W0:Y:S08]  /*1d80*/  LDC R5, c[0x0][0x3b8] ;  /* 0x0000ee00ff057b82 */ /* 0x000e300000000800 */
[----:B------:R-:W1:Y:S01]  /*1d90*/  LDC.64 R2, c[0x0][0x3a8] ;  /* 0x0000ea00ff027b82 */ /* 0x000e620000000a00 */
[----:B0-----:R-:W-:-:S04]  /*1da0*/  IMAD R5, R5, UR19, R6 ;  /* 0x0000001305057c24 */ /* 0x001fc8000f8e0206 */
[----:B-1----:R-:W-:-:S05]  /*1db0*/  IMAD.WIDE R2, R5, 0x4, R2 ;  /* 0x0000000405027825 */ /* 0x002fca00078e0202 */
[----:B------:R-:W-:Y:S01]  /*1dc0*/  STG.E desc[UR20][R2.64], R0 ;  /* 0x0000000002007986 */ /* 0x000fe2000c101914 */
[----:B------:R-:W-:Y:S05]  /*1dd0*/  EXIT ;  /* 0x000000000000794d */ /* 0x000fea0003800000 */
        .weak           $__internal_0_$__cuda_sm3x_div_rn_noftz_f32_slowpath
        .type           $__internal_0_$__cuda_sm3x_div_rn_noftz_f32_slowpath,@function
        .size           $__internal_0_$__cuda_sm3x_div_rn_noftz_f32_slowpath,(.L_x_90 - $__internal_0_$__cuda_sm3x_div_rn_noftz_f32_slowpath)
$__internal_0_$__cuda_sm3x_div_rn_noftz_f32_slowpath:
[----:B------:R-:W-:Y:S01]  /*1de0*/  SHF.R.U32.HI R11, RZ, 0x17, R3 ;  /* 0x00000017ff0b7819 */ /* 0x000fe20000011603 */
[----:B------:R-:W-:Y:S01]  /*1df0*/  BSSY.RECONVERGENT B1, `(.L_x_30) ;  /* 0x0000062000017945 */ /* 0x000fe20003800200 */
[----:B------:R-:W-:Y:S02]  /*1e00*/  SHF.R.U32.HI R12, RZ, 0x17, R2 ;  /* 0x00000017ff0c7819 */ /* 0x000fe40000011602 */
[----:B------:R-:W-:Y:S02]  /*1e10*/  LOP3.LUT R11, R11, 0xff, RZ, 0xc0, !PT ;  /* 0x000000ff0b0b7812 */ /* 0x000fe400078ec0ff */
[----:B------:R-:W-:-:S03]  /*1e20*/  LOP3.LUT R13, R12, 0xff, RZ, 0xc0, !PT ;  /* 0x000000ff0c0d7812 */ /* 0x000fc600078ec0ff */
[----:B------:R-:W-:Y:S01]  /*1e30*/  VIADD R15, R11, 0xffffffff ;  /* 0xffffffff0b0f7836 */ /* 0x000fe20000000000 */
[----:B------:R-:W-:-:S04]  /*1e40*/  IADD3 R14, PT, PT, R13, -0x1, RZ ;  /* 0xffffffff0d0e7810 */ /* 0x000fc80007ffe0ff */
[----:B------:R-:W-:-:S04]  /*1e50*/  ISETP.GT.U32.AND P0, PT, R15, 0xfd, PT ;  /* 0x000000fd0f00780c */ /* 0x000fc80003f04070 */
[----:B------:R-:W-:-:S13]  /*1e60*/  ISETP.GT.U32.OR P0, PT, R14, 0xfd, P0 ;  /* 0x000000fd0e00780c */ /* 0x000fda0000704470 */
[----:B------:R-:W-:Y:S01]  /*1e70*/  @!P0 MOV R12, RZ ;  /* 0x000000ff000c8202 */ /* 0x000fe20000000f00 */
[----:B------:R-:W-:Y:S06]  /*1e80*/  @!P0 BRA `(.L_x_31) ;  /* 0x00000000005c8947 */ /* 0x000fec0003800000 */
[----:B------:R-:W-:Y:S02]  /*1e90*/  FSETP.GTU.FTZ.AND P0, PT, |R2|, +INF , PT ;  /* 0x7f8000000200780b */ /* 0x000fe40003f1c200 */
[----:B------:R-:W-:-:S04]  /*1ea0*/  FSETP.GTU.FTZ.AND P1, PT, |R3|, +INF , PT ;  /* 0x7f8000000300780b */ /* 0x000fc80003f3c200 */
[----:B------:R-:W-:-:S13]  /*1eb0*/  PLOP3.LUT P0, PT, P0, P1, PT, 0xf8, 0x8f ;  /* 0x00000000008f781c */ /* 0x000fda0000703f70 */
[----:B------:R-:W-:Y:S05]  /*1ec0*/  @P0 BRA `(.L_x_32) ;  /* 0x00000004004c0947 */ /* 0x000fea0003800000 */
[----:B------:R-:W-:-:S13]  /*1ed0*/  LOP3.LUT P0, RZ, R3, 0x7fffffff, R2, 0xc8, !PT ;  /* 0x7fffffff03ff7812 */ /* 0x000fda000780c802 */
[----:B------:R-:W-:Y:S05]  /*1ee0*/  @!P0 BRA `(.L_x_33) ;  /* 0x00000004003c8947 */ /* 0x000fea0003800000 */
[C---:B------:R-:W-:Y:S02]  /*1ef0*/  FSETP.NEU.FTZ.AND P2, PT, |R2|.reuse, +INF , PT ;  /* 0x7f8000000200780b */ /* 0x040fe40003f5d200 */
[----:B------:R-:W-:Y:S02]  /*1f00*/  FSETP.NEU.FTZ.AND P1, PT, |R3|, +INF , PT ;  /* 0x7f8000000300780b */ /* 0x000fe40003f3d200 */
[----:B------:R-:W-:-:S11]  /*1f10*/  FSETP.NEU.FTZ.AND P0, PT, |R2|, +INF , PT ;  /* 0x7f8000000200780b */ /* 0x000fd60003f1d200 */
[----:B------:R-:W-:Y:S05]  /*1f20*/  @!P1 BRA !P2, `(.L_x_33) ;  /* 0x00000004002c9947 */ /* 0x000fea0005000000 */
[----:B------:R-:W-:-:S04]  /*1f30*/  LOP3.LUT P2, RZ, R2, 0x7fffffff, RZ, 0xc0, !PT ;  /* 0x7fffffff02ff7812 */ /* 0x000fc8000784c0ff */
[----:B------:R-:W-:-:S13]  /*1f40*/  PLOP3.LUT P1, PT, P1, P2, PT, 0x2f, 0xf2 ;  /* 0x0000000000f2781c */ /* 0x000fda0000f24577 */
[----:B------:R-:W-:Y:S05]  /*1f50*/  @P1 BRA `(.L_x_34) ;  /* 0x0000000400181947 */ /* 0x000fea0003800000 */
[----:B------:R-:W-:-:S04]  /*1f60*/  LOP3.LUT P1, RZ, R3, 0x7fffffff, RZ, 0xc0, !PT ;  /* 0x7fffffff03ff7812 */ /* 0x000fc8000782c0ff */
[----:B------:R-:W-:-:S13]  /*1f70*/  PLOP3.LUT P0, PT, P0, P1, PT, 0x2f, 0xf2 ;  /* 0x0000000000f2781c */ /* 0x000fda0000702577 */
[----:B------:R-:W-:Y:S05]  /*1f80*/  @P0 BRA `(.L_x_35) ;  /* 0x0000000400000947 */ /* 0x000fea0003800000 */
[----:B------:R-:W-:Y:S02]  /*1f90*/  ISETP.GE.AND P0, PT, R14, RZ, PT ;  /* 0x000000ff0e00720c */ /* 0x000fe40003f06270 */
[----:B------:R-:W-:-:S11]  /*1fa0*/  ISETP.GE.AND P1, PT, R15, RZ, PT ;  /* 0x000000ff0f00720c */ /* 0x000fd60003f26270 */
[----:B------:R-:W-:Y:S01]  /*1fb0*/  @P0 MOV R12, RZ ;  /* 0x000000ff000c0202 */ /* 0x000fe20000000f00 */
[----:B------:R-:W-:Y:S02]  /*1fc0*/  @!P0 IMAD.MOV.U32 R12, RZ, RZ, -0x40 ;  /* 0xffffffc0ff0c8424 */ /* 0x000fe400078e00ff */
[----:B------:R-:W-:Y:S01]  /*1fd0*/  @!P0 FFMA R2, R2, 1.84467440737095516160e+19, RZ ;  /* 0x5f80000002028823 */ /* 0x000fe200000000ff */
[----:B------:R-:W-:Y:S02]  /*1fe0*/  @!P1 FFMA R3, R3, 1.84467440737095516160e+19, RZ ;  /* 0x5f80000003039823 */ /* 0x000fe400000000ff */
[----:B------:R-:W-:-:S07]  /*1ff0*/  @!P1 IADD3 R12, PT, PT, R12, 0x40, RZ ;  /* 0x000000400c0c9810 */ /* 0x000fce0007ffe0ff */
.L_x_31:
[----:B------:R-:W-:Y:S01]  /*2000*/  LEA R14, R11, 0xc0800000, 0x17 ;  /* 0xc08000000b0e7811 */ /* 0x000fe200078eb8ff */
[----:B------:R-:W-:Y:S01]  /*2010*/  BSSY.RECONVERGENT B2, `(.L_x_36) ;  /* 0x0000036000027945 */ /* 0x000fe20003800200 */
[----:B------:R-:W-:Y:S02]  /*2020*/  IADD3 R13, PT, PT, R13, -0x7f, RZ ;  /* 0xffffff810d0d7810 */ /* 0x000fe40007ffe0ff */
[----:B------:R-:W-:-:S03]  /*2030*/  IADD3 R15, PT, PT, -R14, R3, RZ ;  /* 0x000000030e0f7210 */ /* 0x000fc60007ffe1ff */
[----:B------:R-:W-:Y:S01]  /*2040*/  IMAD R2, R13, -0x800000, R2 ;  /* 0xff8000000d027824 */ /* 0x000fe200078e0202 */
[----:B------:R-:W0:Y:S01]  /*2050*/  MUFU.RCP R3, R15 ;  /* 0x0000000f00037308 */ /* 0x000e220000001000 */
[----:B------:R-:W-:Y:S01]  /*2060*/  FADD.FTZ R17, -R15, -RZ ;  /* 0x800000ff0f117221 */ /* 0x000fe20000010100 */
[----:B------:R-:W-:-:S05]  /*2070*/  IADD3 R13, PT, PT, R13, 0x7f, -R11 ;  /* 0x0000007f0d0d7810 */ /* 0x000fca0007ffe80b */
[----:B------:R-:W-:Y:S02]  /*2080*/  IMAD.IADD R13, R13, 0x1, R12 ;  /* 0x000000010d0d7824 */ /* 0x000fe400078e020c */
[----:B0-----:R-:W-:-:S04]  /*2090*/  FFMA R14, R3, R17, 1 ;  /* 0x3f800000030e7423 */ /* 0x001fc80000000011 */
[----:B------:R-:W-:-:S04]  /*20a0*/  FFMA R3, R3, R14, R3 ;  /* 0x0000000e03037223 */ /* 0x000fc80000000003 */
[----:B------:R-:W-:-:S04]  /*20b0*/  FFMA R14, R2, R3, RZ ;  /* 0x00000003020e7223 */ /* 0x000fc800000000ff */
[----:B------:R-:W-:-:S04]  /*20c0*/  FFMA R16, R17, R14, R2 ;  /* 0x0000000e11107223 */ /* 0x000fc80000000002 */
[----:B------:R-:W-:-:S04]  /*20d0*/  FFMA R14, R3, R16, R14 ;  /* 0x00000010030e7223 */ /* 0x000fc8000000000e */
[----:B------:R-:W-:-:S04]  /*20e0*/  FFMA R17, R17, R14, R2 ;  /* 0x0000000e11117223 */ /* 0x000fc80000000002 */
[----:B------:R-:W-:-:S05]  /*20f0*/  FFMA R2, R3, R17, R14 ;  /* 0x0000001103027223 */ /* 0x000fca000000000e */
[----:B------:R-:W-:-:S04]  /*2100*/  SHF.R.U32.HI R11, RZ, 0x17, R2 ;  /* 0x00000017ff0b7819 */ /* 0x000fc80000011602 */
[----:B------:R-:W-:-:S04]  /*2110*/  LOP3.LUT R11, R11, 0xff, RZ, 0xc0, !PT ;  /* 0x000000ff0b0b7812 */ /* 0x000fc800078ec0ff */
[----:B------:R-:W-:-:S04]  /*2120*/  IADD3 R15, PT, PT, R11, R13, RZ ;  /* 0x0000000d0b0f7210 */ /* 0x000fc80007ffe0ff */
[----:B------:R-:W-:-:S04]  /*2130*/  IADD3 R11, PT, PT, R15, -0x1, RZ ;  /* 0xffffffff0f0b7810 */ /* 0x000fc80007ffe0ff */
[----:B------:R-:W-:-:S13]  /*2140*/  ISETP.GE.U32.AND P0, PT, R11, 0xfe, PT ;  /* 0x000000fe0b00780c */ /* 0x000fda0003f06070 */
[----:B------:R-:W-:Y:S05]  /*2150*/  @!P0 BRA `(.L_x_37) ;  /* 0x0000000000808947 */ /* 0x000fea0003800000 */
[----:B------:R-:W-:-:S13]  /*2160*/  ISETP.GT.AND P0, PT, R15, 0xfe, PT ;  /* 0x000000fe0f00780c */ /* 0x000fda0003f04270 */
[----:B------:R-:W-:Y:S05]  /*2170*/  @P0 BRA `(.L_x_38) ;  /* 0x00000000006c0947 */ /* 0x000fea0003800000 */
[----:B------:R-:W-:-:S13]  /*2180*/  ISETP.GE.AND P0, PT, R15, 0x1, PT ;  /* 0x000000010f00780c */ /* 0x000fda0003f06270 */
[----:B------:R-:W-:Y:S05]  /*2190*/  @P0 BRA `(.L_x_39) ;  /* 0x0000000000740947 */ /* 0x000fea0003800000 */
[----:B------:R-:W-:Y:S02]  /*21a0*/  ISETP.GE.AND P0, PT, R15, -0x18, PT ;  /* 0xffffffe80f00780c */ /* 0x000fe40003f06270 */
[----:B------:R-:W-:-:S11]  /*21b0*/  LOP3.LUT R2, R2, 0x80000000, RZ, 0xc0, !PT ;  /* 0x8000000002027812 */ /* 0x000fd600078ec0ff */
[----:B------:R-:W-:Y:S05]  /*21c0*/  @!P0 BRA `(.L_x_39) ;  /* 0x0000000000688947 */ /* 0x000fea0003800000 */
[-CC-:B------:R-:W-:Y:S01]  /*21d0*/  FFMA.RZ R11, R3, R17.reuse, R14.reuse ;  /* 0x00000011030b7223 */ /* 0x180fe2000000c00e */
[----:B------:R-:W-:Y:S01]  /*21e0*/  IMAD.MOV R13, RZ, RZ, -R15 ;  /* 0x000000ffff0d7224 */ /* 0x000fe200078e0a0f */
[C---:B------:R-:W-:Y:S02]  /*21f0*/  ISETP.NE.AND P2, PT, R15.reuse, RZ, PT ;  /* 0x000000ff0f00720c */ /* 0x040fe40003f45270 */
[----:B------:R-:W-:Y:S02]  /*2200*/  ISETP.NE.AND P1, PT, R15, RZ, PT ;  /* 0x000000ff0f00720c */ /* 0x000fe40003f25270 */
[----:B------:R-:W-:Y:S01]  /*2210*/  LOP3.LUT R12, R11, 0x7fffff, RZ, 0xc0, !PT ;  /* 0x007fffff0b0c7812 */ /* 0x000fe200078ec0ff */
[CCC-:B------:R-:W-:Y:S01]  /*2220*/  FFMA.RP R11, R3.reuse, R17.reuse, R14.reuse ;  /* 0x00000011030b7223 */ /* 0x1c0fe2000000800e */
[----:B------:R-:W-:Y:S01]  /*2230*/  FFMA.RM R14, R3, R17, R14 ;  /* 0x00000011030e7223 */ /* 0x000fe2000000400e */
[----:B------:R-:W-:Y:S02]  /*2240*/  IADD3 R3, PT, PT, R15, 0x20, RZ ;  /* 0x000000200f037810 */ /* 0x000fe40007ffe0ff */
[----:B------:R-:W-:-:S02]  /*2250*/  LOP3.LUT R12, R12, 0x800000, RZ, 0xfc, !PT ;  /* 0x008000000c0c7812 */ /* 0x000fc400078efcff */
[----:B------:R-:W-:Y:S02]  /*2260*/  FSETP.NEU.FTZ.AND P0, PT, R11, R14, PT ;  /* 0x0000000e0b00720b */ /* 0x000fe40003f1d000 */
[----:B------:R-:W-:Y:S02]  /*2270*/  SHF.L.U32 R3, R12, R3, RZ ;  /* 0x000000030c037219 */ /* 0x000fe400000006ff */
[----:B------:R-:W-:Y:S02]  /*2280*/  SEL R11, R13, RZ, P2 ;  /* 0x000000ff0d0b7207 */ /* 0x000fe40001000000 */
[----:B------:R-:W-:Y:S02]  /*2290*/  ISETP.NE.AND P1, PT, R3, RZ, P1 ;  /* 0x000000ff0300720c */ /* 0x000fe40000f25270 */
[----:B------:R-:W-:Y:S02]  /*22a0*/  SHF.R.U32.HI R11, RZ, R11, R12 ;  /* 0x0000000bff0b7219 */ /* 0x000fe4000001160c */
[----:B------:R-:W-:-:S02]  /*22b0*/  PLOP3.LUT P0, PT, P0, P1, PT, 0xf8, 0x8f ;  /* 0x00000000008f781c */ /* 0x000fc40000703f70 */
[----:B------:R-:W-:Y:S02]  /*22c0*/  SHF.R.U32.HI R12, RZ, 0x1, R11 ;  /* 0x00000001ff0c7819 */ /* 0x000fe4000001160b */
[----:B------:R-:W-:-:S04]  /*22d0*/  SEL R3, RZ, 0x1, !P0 ;  /* 0x00000001ff037807 */ /* 0x000fc80004000000 */
[----:B------:R-:W-:-:S04]  /*22e0*/  LOP3.LUT R14, R3, 0x1, R12, 0xf8, !PT ;  /* 0x00000001030e7812 */ /* 0x000fc800078ef80c */
[----:B------:R-:W-:-:S04]  /*22f0*/  LOP3.LUT R11, R14, R11, RZ, 0xc0, !PT ;  /* 0x0000000b0e0b7212 */ /* 0x000fc800078ec0ff */
[----:B------:R-:W-:-:S04]  /*2300*/  IADD3 R11, PT, PT, R12, R11, RZ ;  /* 0x0000000b0c0b7210 */ /* 0x000fc80007ffe0ff */
[----:B------:R-:W-:Y:S01]  /*2310*/  LOP3.LUT R2, R11, R2, RZ, 0xfc, !PT ;  /* 0x000000020b027212 */ /* 0x000fe200078efcff */
[----:B------:R-:W-:Y:S06]  /*2320*/  BRA `(.L_x_39) ;  /* 0x0000000000107947 */ /* 0x000fec0003800000 */
.L_x_38:
[----:B------:R-:W-:-:S04]  /*2330*/  LOP3.LUT R2, R2, 0x80000000, RZ, 0xc0, !PT ;  /* 0x8000000002027812 */ /* 0x000fc800078ec0ff */
[----:B------:R-:W-:Y:S01]  /*2340*/  LOP3.LUT R2, R2, 0x7f800000, RZ, 0xfc, !PT ;  /* 0x7f80000002027812 */ /* 0x000fe200078efcff */
[----:B------:R-:W-:Y:S06]  /*2350*/  BRA `(.L_x_39) ;  /* 0x0000000000047947 */ /* 0x000fec0003800000 */
.L_x_37:
[----:B------:R-:W-:-:S07]  /*2360*/  LEA R2, R13, R2, 0x17 ;  /* 0x000000020d027211 */ /* 0x000fce00078eb8ff */
.L_x_39:
[----:B------:R-:W-:Y:S05]  /*2370*/  BSYNC.RECONVERGENT B2 ;  /* 0x0000000000027941 */ /* 0x000fea0003800200 */
.L_x_36:
[----:B------:R-:W-:Y:S05]  /*2380*/  BRA `(.L_x_40) ;  /* 0x0000000000207947 */ /* 0x000fea0003800000 */
.L_x_35:
[----:B------:R-:W-:-:S04]  /*2390*/  LOP3.LUT R2, R3, 0x80000000, R2, 0x48, !PT ;  /* 0x8000000003027812 */ /* 0x000fc800078e4802 */
[----:B------:R-:W-:Y:S01]  /*23a0*/  LOP3.LUT R2, R2, 0x7f800000, RZ, 0xfc, !PT ;  /* 0x7f80000002027812 */ /* 0x000fe200078efcff */
[----:B------:R-:W-:Y:S06]  /*23b0*/  BRA `(.L_x_40) ;  /* 0x0000000000147947 */ /* 0x000fec0003800000 */
.L_x_34:
[----:B------:R-:W-:Y:S01]  /*23c0*/  LOP3.LUT R2, R3, 0x80000000, R2, 0x48, !PT ;  /* 0x8000000003027812 */ /* 0x000fe200078e4802 */
[----:B------:R-:W-:Y:S06]  /*23d0*/  BRA `(.L_x_40) ;  /* 0x00000000000c7947 */ /* 0x000fec0003800000 */
.L_x_33:
[----:B------:R-:W0:Y:S01]  /*23e0*/  MUFU.RSQ R2, -QNAN ;  /* 0xffc0000000027908 */ /* 0x000e220000001400 */
[----:B------:R-:W-:Y:S05]  /*23f0*/  BRA `(.L_x_40) ;  /* 0x0000000000047947 */ /* 0x000fea0003800000 */
.L_x_32:
[----:B------:R-:W-:-:S07]  /*2400*/  FADD.FTZ R2, R2, R3 ;  /* 0x0000000302027221 */ /* 0x000fce0000010000 */
.L_x_40:
[----:B------:R-:W-:Y:S05]  /*2410*/  BSYNC.RECONVERGENT B1 ;  /* 0x0000000000017941 */ /* 0x000fea0003800200 */
.L_x_30:
[----:B------:R-:W-:-:S04]  /*2420*/  HFMA2 R11, -RZ, RZ, 0, 0 ;  /* 0x00000000ff0b7431 */ /* 0x000fc800000001ff */
[----:B0-----:R-:W-:Y:S05]  /*2430*/  RET.REL.NODEC R10 `(_Z25moe_gate_up_swiglu_kernelPfS_S_PiS_S_iiiii) ;  /* 0xffffffd80af07950 */ /* 0x001fea0003c3ffff */
.L_x_41:
        /* <DEDUP_REMOVED lines=12> */
.L_x_90:


//--------------------- .text._Z24moe_router_logits_kernelPfS_S_iii --------------------------
	.section	.text._Z24moe_router_logits_kernelPfS_S_iii,"ax",@progbits
	.align	128
        .global         _Z24moe_router_logits_kernelPfS_S_iii
        .type           _Z24moe_router_logits_kernelPfS_S_iii,@function
        .size           _Z24moe_router_logits_kernelPfS_S_iii,(.L_x_94 - _Z24moe_router_logits_kernelPfS_S_iii)
        .other          _Z24moe_router_logits_kernelPfS_S_iii,@"STO_CUDA_ENTRY STV_DEFAULT"
_Z24moe_router_logits_kernelPfS_S_iii:
.text._Z24moe_router_logits_kernelPfS_S_iii:
[----:B------:R-:W-:Y:S01]  /*0000*/  LDC R1, c[0x0][0x37c] ;  /* 0x0000df00ff017b82 */ /* 0x000fe20000000800 */
[----:B------:R-:W0:Y:S07]  /*0010*/  S2R R0, SR_TID.X ;  /* 0x0000000000007919 */ /* 0x000e2e0000002100 */
[----:B------:R-:W0:Y:S08]  /*0020*/  LDC R7, c[0x0][0x3a0] ;  /* 0x0000e800ff077b82 */ /* 0x000e300000000800 */
[----:B------:R-:W1:Y:S08]  /*0030*/  S2UR UR4, SR_CTAID.X ;  /* 0x00000000000479c3 */ /* 0x000e700000002500 */
[----:B------:R-:W1:Y:S01]  /*0040*/  LDC R2, c[0x0][0x398] ;  /* 0x0000e600ff027b82 */ /* 0x000e620000000800 */
[----:B0-----:R-:W-:-:S04]  /*0050*/  ISETP.GE.AND P0, PT, R0, R7, PT ;  /* 0x000000070000720c */ /* 0x001fc80003f06270 */
[----:B-1----:R-:W-:-:S13]  /*0060*/  ISETP.LE.OR P0, PT, R2, UR4, P0 ;  /* 0x0000000402007c0c */ /* 0x002fda0008703670 */
[----:B------:R-:W-:Y:S05]  /*0070*/  @P0 EXIT ;  /* 0x000000000000094d */ /* 0x000fea0003800000 */
[----:B------:R-:W0:Y:S01]  /*0080*/  LDC R9, c[0x0][0x39c] ;  /* 0x0000e700ff097b82 */ /* 0x000e220000000800 */
[----:B------:R-:W1:Y:S01]  /*0090*/  LDCU.64 UR6, c[0x0][0x358] ;  /* 0x00006b00ff0677ac */ /* 0x000e620008000a00 */
[----:B------:R-:W-:Y:S01]  /*00a0*/  HFMA2 R10, -RZ, RZ, 0, 0 ;  /* 0x00000000ff0a7431 */ /* 0x000fe200000001ff */
[----:B0-----:R-:W-:-:S13]  /*00b0*/  ISETP.GE.AND P0, PT, R9, 0x1, PT ;  /* 0x000000010900780c */ /* 0x001fda0003f06270 */
[----:B-1----:R-:W-:Y:S05]  /*00c0*/  @!P0 BRA `(.L_x_42) ;  /* 0x0000000800d08947 */ /* 0x002fea0003800000 */
[C---:B------:R-:W-:Y:S01]  /*00d0*/  ISETP.GE.U32.AND P1, PT, R9.reuse, 0x10, PT ;  /* 0x000000100900780c */ /* 0x040fe20003f26070 */
[C---:B------:R-:W-:Y:S01]  /*00e0*/  IMAD R6, R9.reuse, UR4, RZ ;  /* 0x0000000409067c24 */ /* 0x040fe2000f8e02ff */
[----:B------:R-:W-:Y:S01]  /*00f0*/  LOP3.LUT R24, R9, 0xf, RZ, 0xc0, !PT ;  /* 0x0000000f09187812 */ /* 0x000fe200078ec0ff */
[----:B------:R-:W-:Y:S01]  /*0100*/  IMAD R8, R0, R9, RZ ;  /* 0x0000000900087224 */ /* 0x000fe200078e02ff */
[----:B------:R-:W-:Y:S02]  /*0110*/  CS2R R10, SRZ ;  /* 0x00000000000a7805 */ /* 0x000fe4000001ff00 */
[----:B------:R-:W-:-:S07]  /*0120*/  ISETP.NE.AND P0, PT, R24, RZ, PT ;  /* 0x000000ff1800720c */ /* 0x000fce0003f05270 */
[----:B------:R-:W-:Y:S06]  /*0130*/  @!P1 BRA `(.L_x_43) ;  /* 0x0000000400109947 */ /* 0x000fec0003800000 */
[----:B------:R-:W0:Y:S01]  /*0140*/  LDC.64 R2, c[0x0][0x380] ;  /* 0x0000e000ff027b82 */ /* 0x000e220000000a00 */
[----:B------:R-:W-:Y:S01]  /*0150*/  LOP3.LUT R11, R9, 0x7ffffff0, RZ, 0xc0, !PT ;  /* 0x7ffffff0090b7812 */ /* 0x000fe200078ec0ff */
[----:B------:R-:W-:-:S03]  /*0160*/  IMAD.MOV.U32 R10, RZ, RZ, RZ ;  /* 0x000000ffff0a7224 */ /* 0x000fc600078e00ff */
[----:B------:R-:W-:-:S03]  /*0170*/  IADD3 R12, PT, PT, -R11, RZ, RZ ;  /* 0x000000ff0b0c7210 */ /* 0x000fc60007ffe1ff */
[----:B------:R-:W1:Y:S01]  /*0180*/  LDC.64 R4, c[0x0][0x388] ;  /* 0x0000e200ff047b82 */ /* 0x000e620000000a00 */
[----:B0-----:R-:W-:-:S03]  /*0190*/  IMAD.WIDE.U32 R2, R6, 0x4, R2 ;  /* 0x0000000406027825 */ /* 0x001fc600078e0002 */
[----:B------:R-:W-:Y:S01]  /*01a0*/  IADD3 R13, P1, PT, R2, 0x20, RZ ;  /* 0x00000020020d7810 */ /* 0x000fe20007f3e0ff */
[----:B-1----:R-:W-:-:S04]  /*01b0*/  IMAD.WIDE.U32 R4, R8, 0x4, R4 ;  /* 0x0000000408047825 */ /* 0x002fc800078e0004 */
[----:B------:R-:W-:Y:S01]  /*01c0*/  IMAD.X R14, RZ, RZ, R3, P1 ;  /* 0x000000ffff0e7224 */ /* 0x000fe200008e0603 */
[----:B------:R-:W-:-:S04]  /*01d0*/  IADD3 R2, P2, PT, R4, 0x20, RZ ;  /* 0x0000002004027810 */ /* 0x000fc80007f5e0ff */
[----:B------:R-:W-:-:S09]  /*01e0*/  IADD3.X R3, PT, PT, RZ, R5, RZ, P2, !PT ;  /* 0x00000005ff037210 */ /* 0x000fd200017fe4ff */
.L_x_44:
[----:B------:R-:W-:Y:S01]  /*01f0*/  IMAD.MOV.U32 R4, RZ, RZ, R13 ;  /* 0x000000ffff047224 */ /* 0x000fe200078e000d */
[----:B------:R-:W-:Y:S01]  /*0200*/  MOV R5, R14 ;  /* 0x0000000e00057202 */ /* 0x000fe20000000f00 */
[----:B------:R-:W2:Y:S04]  /*0210*/  LDG.E R18, desc[UR6][R2.64+-0x20] ;  /* 0xffffe00602127981 */ /* 0x000ea8000c1e1900 */
[----:B------:R-:W2:Y:S04]  /*0220*/  LDG.E R13, desc[UR6][R4.64+-0x20] ;  /* 0xffffe006040d7981 */ /* 0x000ea8000c1e1900 */
[----:B------:R-:W3:Y:S04]  /*0230*/  LDG.E R26, desc[UR6][R4.64+-0x1c] ;  /* 0xffffe406041a7981 */ /* 0x000ee8000c1e1900 */
[----:B------:R-:W3:Y:S04]  /*0240*/  LDG.E R25, desc[UR6][R2.64+-0x1c] ;  /* 0xffffe40602197981 */ /* 0x000ee8000c1e1900 */
[----:B------:R-:W4:Y:S04]  /*0250*/  LDG.E R14, desc[UR6][R4.64+-0x18] ;  /* 0xffffe806040e7981 */ /* 0x000f28000c1e1900 */
[----:B------:R-:W4:Y:S04]  /*0260*/  LDG.E R15, desc[UR6][R2.64+-0x18] ;  /* 0xffffe806020f7981 */ /* 0x000f28000c1e1900 */
[----:B------:R-:W5:Y:S04]  /*0270*/  LDG.E R16, desc[UR6][R4.64+-0x14] ;  /* 0xffffec0604107981 */ /* 0x000f68000c1e1900 */
[----:B------:R-:W5:Y:S04]  /*0280*/  LDG.E R17, desc[UR6][R2.64+-0x14] ;  /* 0xffffec0602117981 */ /* 0x000f68000c1e1900 */
[----:B------:R-:W5:Y:S04]  /*0290*/  LDG.E R22, desc[UR6][R4.64+-0x10] ;  /* 0xfffff00604167981 */ /* 0x000f68000c1e1900 */
[----:B------:R-:W5:Y:S04]  /*02a0*/  LDG.E R23, desc[UR6][R2.64+-0x10] ;  /* 0xfffff00602177981 */ /* 0x000f68000c1e1900 */
[----:B------:R-:W5:Y:S04]  /*02b0*/  LDG.E R20, desc[UR6][R4.64+-0xc] ;  /* 0xfffff40604147981 */ /* 0x000f68000c1e1900 */
[----:B------:R-:W5:Y:S04]  /*02c0*/  LDG.E R21, desc[UR6][R2.64+-0xc] ;  /* 0xfffff40602157981 */ /* 0x000f68000c1e1900 */
[----:B------:R-:W5:Y:S01]  /*02d0*/  LDG.E R19, desc[UR6][R2.64+-0x8] ;  /* 0xfffff80602137981 */ /* 0x000f62000c1e1900 */
[----:B--2---:R-:W-:-:S03]  /*02e0*/  FFMA R13, R13, R18, R10 ;  /* 0x000000120d0d7223 */ /* 0x004fc6000000000a */
[----:B------:R-:W2:Y:S04]  /*02f0*/  LDG.E R18, desc[UR6][R4.64+-0x8] ;  /* 0xfffff80604127981 */ /* 0x000ea8000c1e1900 */
[----:B------:R-:W2:Y:S01]  /*0300*/  LDG.E R10, desc[UR6][R4.64+-0x4] ;  /* 0xfffffc06040a7981 */ /* 0x000ea2000c1e1900 */
[----:B---3--:R-:W-:-:S03]  /*0310*/  FFMA R25, R26, R25, R13 ;  /* 0x000000191a197223 */ /* 0x008fc6000000000d */
[----:B------:R-:W3:Y:S01]  /*0320*/  LDG.E R13, desc[UR6][R2.64+-0x4] ;  /* 0xfffffc06020d7981 */ /* 0x000ee2000c1e1900 */
[----:B----4-:R-:W-:-:S03]  /*0330*/  FFMA R25, R14, R15, R25 ;  /* 0x0000000f0e197223 */ /* 0x010fc60000000019 */
[----:B------:R-:W4:Y:S04]  /*0340*/  LDG.E R14, desc[UR6][R4.64] ;  /* 0x00000006040e7981 */ /* 0x000f28000c1e1900 */
[----:B------:R-:W4:Y:S01]  /*0350*/  LDG.E R15, desc[UR6][R2.64] ;  /* 0x00000006020f7981 */ /* 0x000f22000c1e1900 */
[----:B-----5:R-:W-:-:S03]  /*0360*/  FFMA R25, R16, R17, R25 ;  /* 0x0000001110197223 */ /* 0x020fc60000000019 */
[----:B------:R-:W5:Y:S04]  /*0370*/  LDG.E R16, desc[UR6][R4.64+0x4] ;  /* 0x0000040604107981 */ /* 0x000f68000c1e1900 */
[----:B------:R-:W5:Y:S01]  /*0380*/  LDG.E R17, desc[UR6][R2.64+0x4] ;  /* 0x0000040602117981 */ /* 0x000f62000c1e1900 */
[----:B------:R-:W-:-:S03]  /*0390*/  FFMA R25, R22, R23, R25 ;  /* 0x0000001716197223 */ /* 0x000fc60000000019 */
[----:B------:R-:W5:Y:S04]  /*03a0*/  LDG.E R23, desc[UR6][R4.64+0x8] ;  /* 0x0000080604177981 */ /* 0x000f68000c1e1900 */
[----:B------:R-:W5:Y:S01]  /*03b0*/  LDG.E R22, desc[UR6][R2.64+0x8] ;  /* 0x0000080602167981 */ /* 0x000f62000c1e1900 */
[----:B------:R-:W-:-:S03]  /*03c0*/  FFMA R25, R20, R21, R25 ;  /* 0x0000001514197223 */ /* 0x000fc60000000019 */
[----:B------:R-:W5:Y:S04]  /*03d0*/  LDG.E R20, desc[UR6][R4.64+0xc] ;  /* 0x00000c0604147981 */ /* 0x000f68000c1e1900 */
[----:B------:R-:W5:Y:S01]  /*03e0*/  LDG.E R21, desc[UR6][R2.64+0xc] ;  /* 0x00000c0602157981 */ /* 0x000f62000c1e1900 */
[----:B--2---:R-:W-:-:S03]  /*03f0*/  FFMA R25, R18, R19, R25 ;  /* 0x0000001312197223 */ /* 0x004fc60000000019 */
[----:B------:R-:W2:Y:S04]  /*0400*/  LDG.E R18, desc[UR6][R4.64+0x10] ;  /* 0x0000100604127981 */ /* 0x000ea8000c1e1900 */
[----:B------:R-:W2:Y:S01]  /*0410*/  LDG.E R19, desc[UR6][R2.64+0x10] ;  /* 0x0000100602137981 */ /* 0x000ea2000c1e1900 */
[----:B---3--:R-:W-:-:S03]  /*0420*/  FFMA R25, R10, R13, R25 ;  /* 0x0000000d0a197223 */ /* 0x008fc60000000019 */
[----:B------:R-:W3:Y:S04]  /*0430*/  LDG.E R10, desc[UR6][R4.64+0x14] ;  /* 0x00001406040a7981 */ /* 0x000ee8000c1e1900 */
[----:B------:R-:W3:Y:S01]  /*0440*/  LDG.E R13, desc[UR6][R2.64+0x14] ;  /* 0x00001406020d7981 */ /* 0x000ee2000c1e1900 */
[----:B----4-:R-:W-:-:S03]  /*0450*/  FFMA R25, R14, R15, R25 ;  /* 0x0000000f0e197223 */ /* 0x010fc60000000019 */
[----:B------:R-:W4:Y:S04]  /*0460*/  LDG.E R15, desc[UR6][R4.64+0x18] ;  /* 0x00001806040f7981 */ /* 0x000f28000c1e1900 */
[----:B------:R-:W4:Y:S01]  /*0470*/  LDG.E R14, desc[UR6][R2.64+0x18] ;  /* 0x00001806020e7981 */ /* 0x000f22000c1e1900 */
[----:B-----5:R-:W-:-:S03]  /*0480*/  FFMA R26, R16, R17, R25 ;  /* 0x00000011101a7223 */ /* 0x020fc60000000019 */
[----:B------:R-:W5:Y:S04]  /*0490*/  LDG.E R16, desc[UR6][R4.64+0x1c] ;  /* 0x00001c0604107981 */ /* 0x000f68000c1e1900 */
[----:B------:R0:W5:Y:S01]  /*04a0*/  LDG.E R17, desc[UR6][R2.64+0x1c] ;  /* 0x00001c0602117981 */ /* 0x000162000c1e1900 */
[----:B------:R-:W-:Y:S02]  /*04b0*/  VIADD R12, R12, 0x10 ;  /* 0x000000100c0c7836 */ /* 0x000fe40000000000 */
[----:B------:R-:W-:-:S03]  /*04c0*/  FFMA R23, R23, R22, R26 ;  /* 0x0000001617177223 */ /* 0x000fc6000000001a */
[----:B------:R-:W-:Y:S01]  /*04d0*/  ISETP.NE.AND P1, PT, R12, RZ, PT ;  /* 0x000000ff0c00720c */ /* 0x000fe20003f25270 */
[----:B------:R-:W-:Y:S01]  /*04e0*/  FFMA R21, R20, R21, R23 ;  /* 0x0000001514157223 */ /* 0x000fe20000000017 */
[----:B0-----:R-:W-:-:S05]  /*04f0*/  IADD3 R2, P3, PT, R2, 0x40, RZ ;  /* 0x0000004002027810 */ /* 0x001fca0007f7e0ff */
[----:B------:R-:W-:Y:S02]  /*0500*/  IMAD.X R3, RZ, RZ, R3, P3 ;  /* 0x000000ffff037224 */ /* 0x000fe400018e0603 */
[----:B--2---:R-:W-:-:S04]  /*0510*/  FFMA R19, R18, R19, R21 ;  /* 0x0000001312137223 */ /* 0x004fc80000000015 */
[----:B---3--:R-:W-:Y:S01]  /*0520*/  FFMA R10, R10, R13, R19 ;  /* 0x0000000d0a0a7223 */ /* 0x008fe20000000013 */
[----:B------:R-:W-:-:S03]  /*0530*/  IADD3 R13, P2, PT, R4, 0x40, RZ ;  /* 0x00000040040d7810 */ /* 0x000fc60007f5e0ff */
[----:B----4-:R-:W-:Y:S01]  /*0540*/  FFMA R15, R15, R14, R10 ;  /* 0x0000000e0f0f7223 */ /* 0x010fe2000000000a */
[----:B------:R-:W-:-:S03]  /*0550*/  IADD3.X R14, PT, PT, RZ, R5, RZ, P2, !PT ;  /* 0x00000005ff0e7210 */ /* 0x000fc600017fe4ff */
[----:B-----5:R-:W-:Y:S01]  /*0560*/  FFMA R10, R16, R17, R15 ;  /* 0x00000011100a7223 */ /* 0x020fe2000000000f */
[----:B------:R-:W-:Y:S06]  /*0570*/  @P1 BRA `(.L_x_44) ;  /* 0xfffffffc001c1947 */ /* 0x000fec000383ffff */
.L_x_43:
[----:B------:R-:W-:Y:S05]  /*0580*/  @!P0 BRA `(.L_x_42) ;  /* 0x0000000400a08947 */ /* 0x000fea0003800000 */
[----:B------:R-:W-:Y:S02]  /*0590*/  ISETP.GE.U32.AND P1, PT, R24, 0x8, PT ;  /* 0x000000081800780c */ /* 0x000fe40003f26070 */
[----:B------:R-:W-:-:S04]  /*05a0*/  LOP3.LUT R19, R9, 0x7, RZ, 0xc0, !PT ;  /* 0x0000000709137812 */ /* 0x000fc800078ec0ff */
[----:B------:R-:W-:-:S07]  /*05b0*/  ISETP.NE.AND P0, PT, R19, RZ, PT ;  /* 0x000000ff1300720c */ /* 0x000fce0003f05270 */
[----:B------:R-:W-:Y:S06]  /*05c0*/  @!P1 BRA `(.L_x_45) ;  /* 0x0000000000a49947 */ /* 0x000fec0003800000 */
[----:B------:R-:W0:Y:S01]  /*05d0*/  LDC.64 R14, c[0x0][0x380] ;  /* 0x0000e000ff0e7b82 */ /* 0x000e220000000a00 */
[CC--:B------:R-:W-:Y:S01]  /*05e0*/  IADD3 R16, P2, PT, R8.reuse, R11.reuse, RZ ;  /* 0x0000000b08107210 */ /* 0x0c0fe20007f5e0ff */
[----:B------:R-:W-:Y:S01]  /*05f0*/  IMAD.IADD R23, R8, 0x1, R11 ;  /* 0x0000000108177824 */ /* 0x000fe200078e020b */
[CC--:B------:R-:W-:Y:S02]  /*0600*/  IADD3 R21, PT, PT, R6.reuse, R11.reuse, RZ ;  /* 0x0000000b06157210 */ /* 0x0c0fe40007ffe0ff */
[----:B------:R-:W-:Y:S01]  /*0610*/  IADD3 R17, P1, PT, R6, R11, RZ ;  /* 0x0000000b06117210 */ /* 0x000fe20007f3e0ff */
[----:B------:R-:W-:Y:S02]  /*0620*/  IMAD.X R20, RZ, RZ, RZ, P2 ;  /* 0x000000ffff147224 */ /* 0x000fe400010e06ff */
[----:B------:R-:W1:Y:S01]  /*0630*/  LDC.64 R4, c[0x0][0x380] ;  /* 0x0000e000ff047b82 */ /* 0x000e620000000a00 */
[----:B------:R-:W-:-:S07]  /*0640*/  IADD3.X R18, PT, PT, RZ, RZ, RZ, P1, !PT ;  /* 0x000000ffff127210 */ /* 0x000fce0000ffe4ff */
[----:B------:R-:W2:Y:S08]  /*0650*/  LDC.64 R2, c[0x0][0x388] ;  /* 0x0000e200ff027b82 */ /* 0x000eb00000000a00 */
[----:B------:R-:W3:Y:S01]  /*0660*/  LDC.64 R12, c[0x0][0x388] ;  /* 0x0000e200ff0c7b82 */ /* 0x000ee20000000a00 */
[----:B0-----:R-:W-:-:S06]  /*0670*/  IMAD.WIDE.U32 R14, R21, 0x4, R14 ;  /* 0x00000004150e7825 */ /* 0x001fcc00078e000e */
[----:B------:R-:W4:Y:S01]  /*0680*/  LDG.E R15, desc[UR6][R14.64] ;  /* 0x000000060e0f7981 */ /* 0x000f22000c1e1900 */
[----:B-1----:R-:W-:-:S04]  /*0690*/  LEA R4, P1, R17, R4, 0x2 ;  /* 0x0000000411047211 */ /* 0x002fc800078210ff */
[----:B------:R-:W-:Y:S02]  /*06a0*/  LEA.HI.X R5, R17, R5, R18, 0x2, P1 ;  /* 0x0000000511057211 */ /* 0x000fe400008f1412 */
[----:B--2---:R-:W-:-:S03]  /*06b0*/  LEA R2, P2, R16, R2, 0x2 ;  /* 0x0000000210027211 */ /* 0x004fc600078410ff */
[----:B------:R-:W2:Y:S01]  /*06c0*/  LDG.E R26, desc[UR6][R4.64+0x4] ;  /* 0x00000406041a7981 */ /* 0x000ea2000c1e1900 */
[----:B------:R-:W-:-:S03]  /*06d0*/  LEA.HI.X R3, R16, R3, R20, 0x2, P2 ;  /* 0x0000000310037211 */ /* 0x000fc600010f1414 */
[----:B------:R-:W5:Y:S01]  /*06e0*/  LDG.E R22, desc[UR6][R4.64+0x8] ;  /* 0x0000080604167981 */ /* 0x000f62000c1e1900 */
[----:B---3--:R-:W-:-:S03]  /*06f0*/  IMAD.WIDE.U32 R12, R23, 0x4, R12 ;  /* 0x00000004170c7825 */ /* 0x008fc600078e000c */
[----:B------:R-:W2:Y:S04]  /*0700*/  LDG.E R28, desc[UR6][R2.64+0x4] ;  /* 0x00000406021c7981 */ /* 0x000ea8000c1e1900 */
[----:B------:R-:W4:Y:S04]  /*0710*/  LDG.E R24, desc[UR6][R12.64] ;  /* 0x000000060c187981 */ /* 0x000f28000c1e1900 */
[----:B------:R-:W5:Y:S04]  /*0720*/  LDG.E R25, desc[UR6][R2.64+0x8] ;  /* 0x0000080602197981 */ /* 0x000f68000c1e1900 */
[----:B------:R-:W3:Y:S04]  /*0730*/  LDG.E R20, desc[UR6][R4.64+0xc] ;  /* 0x00000c0604147981 */ /* 0x000ee8000c1e1900 */
        /* <DEDUP_REMOVED lines=8> */
[----:B------:R-:W3:Y:S01]  /*07c0*/  LDG.E R14, desc[UR6][R2.64+0x1c] ;  /* 0x00001c06020e7981 */ /* 0x000ee2000c1e1900 */
[----:B------:R-:W-:Y:S01]  /*07d0*/  IADD3 R11, PT, PT, R11, 0x8, RZ ;  /* 0x000000080b0b7810 */ /* 0x000fe20007ffe0ff */
[----:B----4-:R-:W-:-:S04]  /*07e0*/  FFMA R15, R15, R24, R10 ;  /* 0x000000180f0f7223 */ /* 0x010fc8000000000a */
[----:B--2---:R-:W-:-:S04]  /*07f0*/  FFMA R15, R26, R28, R15 ;  /* 0x0000001c1a0f7223 */ /* 0x004fc8000000000f */
[----:B-----5:R-:W-:-:S04]  /*0800*/  FFMA R15, R22, R25, R15 ;  /* 0x00000019160f7223 */ /* 0x020fc8000000000f */
[----:B---3--:R-:W-:-:S04]  /*0810*/  FFMA R15, R20, R23, R15 ;  /* 0x00000017140f7223 */ /* 0x008fc8000000000f */
[----:B------:R-:W-:-:S04]  /*0820*/  FFMA R15, R18, R21, R15 ;  /* 0x00000015120f7223 */ /* 0x000fc8000000000f */
[----:B------:R-:W-:-:S04]  /*0830*/  FFMA R15, R16, R17, R15 ;  /* 0x00000011100f7223 */ /* 0x000fc8000000000f */
[----:B------:R-:W-:-:S04]  /*0840*/  FFMA R12, R12, R27, R15 ;  /* 0x0000001b0c0c7223 */ /* 0x000fc8000000000f */
[----:B------:R-:W-:-:S07]  /*0850*/  FFMA R10, R13, R14, R12 ;  /* 0x0000000e0d0a7223 */ /* 0x000fce000000000c */
.L_x_45:
[----:B------:R-:W-:Y:S05]  /*0860*/  @!P0 BRA `(.L_x_42) ;  /* 0x0000000000e88947 */ /* 0x000fea0003800000 */
[----:B------:R-:W-:Y:S02]  /*0870*/  ISETP.GE.U32.AND P1, PT, R19, 0x4, PT ;  /* 0x000000041300780c */ /* 0x000fe40003f26070 */
[----:B------:R-:W-:-:S04]  /*0880*/  LOP3.LUT R9, R9, 0x3, RZ, 0xc0, !PT ;  /* 0x0000000309097812 */ /* 0x000fc800078ec0ff */
[----:B------:R-:W-:-:S07]  /*0890*/  ISETP.NE.AND P0, PT, R9, RZ, PT ;  /* 0x000000ff0900720c */ /* 0x000fce0003f05270 */
[----:B------:R-:W-:Y:S06]  /*08a0*/  @!P1 BRA `(.L_x_46) ;  /* 0x0000000000749947 */ /* 0x000fec0003800000 */
[----:B------:R-:W0:Y:S01]  /*08b0*/  LDC.64 R14, c[0x0][0x380] ;  /* 0x0000e000ff0e7b82 */ /* 0x000e220000000a00 */
[-C--:B------:R-:W-:Y:S01]  /*08c0*/  IADD3 R20, P2, PT, R8, R11.reuse, RZ ;  /* 0x0000000b08147210 */ /* 0x080fe20007f5e0ff */
[----:B------:R-:W-:Y:S01]  /*08d0*/  IMAD.IADD R17, R6, 0x1, R11 ;  /* 0x0000000106117824 */ /* 0x000fe200078e020b */
[-C--:B------:R-:W-:Y:S02]  /*08e0*/  IADD3 R19, PT, PT, R8, R11.reuse, RZ ;  /* 0x0000000b08137210 */ /* 0x080fe40007ffe0ff */
        /* <DEDUP_REMOVED lines=8> */
[----:B-1----:R-:W-:-:S06]  /*0970*/  IMAD.WIDE.U32 R12, R19, 0x4, R12 ;  /* 0x00000004130c7825 */ /* 0x002fcc00078e000c */
[----:B------:R-:W4:Y:S01]  /*0980*/  LDG.E R12, desc[UR6][R12.64] ;  /* 0x000000060c0c7981 */ /* 0x000f22000c1e1900 */
[----:B--2---:R-:W-:-:S04]  /*0990*/  LEA R4, P1, R16, R4, 0x2 ;  /* 0x0000000410047211 */ /* 0x004fc800078210ff */
[----:B------:R-:W-:Y:S02]  /*09a0*/  LEA.HI.X R5, R16, R5, R18, 0x2, P1 ;  /* 0x0000000510057211 */ /* 0x000fe400008f1412 */
[----:B---3--:R-:W-:-:S03]  /*09b0*/  LEA R2, P2, R20, R2, 0x2 ;  /* 0x0000000214027211 */ /* 0x008fc600078410ff */
[----:B------:R-:W2:Y:S01]  /*09c0*/  LDG.E R17, desc[UR6][R4.64+0x4] ;  /* 0x0000040604117981 */ /* 0x000ea2000c1e1900 */
[----:B------:R-:W-:-:S03]  /*09d0*/  LEA.HI.X R3, R20, R3, R21, 0x2, P2 ;  /* 0x0000000314037211 */ /* 0x000fc600010f1415 */
[----:B------:R-:W3:Y:S04]  /*09e0*/  LDG.E R19, desc[UR6][R4.64+0x8] ;  /* 0x0000080604137981 */ /* 0x000ee8000c1e1900 */
[----:B------:R-:W2:Y:S04]  /*09f0*/  LDG.E R16, desc[UR6][R2.64+0x4] ;  /* 0x0000040602107981 */ /* 0x000ea8000c1e1900 */
[----:B------:R-:W3:Y:S04]  /*0a00*/  LDG.E R18, desc[UR6][R2.64+0x8] ;  /* 0x0000080602127981 */ /* 0x000ee8000c1e1900 */
[----:B------:R-:W5:Y:S04]  /*0a10*/  LDG.E R21, desc[UR6][R4.64+0xc] ;  /* 0x00000c0604157981 */ /* 0x000f68000c1e1900 */
[----:B------:R-:W5:Y:S01]  /*0a20*/  LDG.E R20, desc[UR6][R2.64+0xc] ;  /* 0x00000c0602147981 */ /* 0x000f62000c1e1900 */
[----:B------:R-:W-:Y:S01]  /*0a30*/  IADD3 R11, PT, PT, R11, 0x4, RZ ;  /* 0x000000040b0b7810 */ /* 0x000fe20007ffe0ff */
[----:B----4-:R-:W-:-:S04]  /*0a40*/  FFMA R10, R15, R12, R10 ;  /* 0x0000000c0f0a7223 */ /* 0x010fc8000000000a */
[----:B--2---:R-:W-:-:S04]  /*0a50*/  FFMA R10, R17, R16, R10 ;  /* 0x00000010110a7223 */ /* 0x004fc8000000000a */
[----:B---3--:R-:W-:-:S04]  /*0a60*/  FFMA R10, R19, R18, R10 ;  /* 0x00000012130a7223 */ /* 0x008fc8000000000a */
[----:B-----5:R-:W-:-:S07]  /*0a70*/  FFMA R10, R21, R20, R10 ;  /* 0x00000014150a7223 */ /* 0x020fce000000000a */
.L_x_46:
[----:B------:R-:W-:Y:S05]  /*0a80*/  @!P0 BRA `(.L_x_42) ;  /* 0x0000000000608947 */ /* 0x000fea0003800000 */
[----:B------:R-:W0:Y:S01]  /*0a90*/  LDC.64 R2, c[0x0][0x388] ;  /* 0x0000e200ff027b82 */ /* 0x000e220000000a00 */
[----:B------:R-:W-:Y:S01]  /*0aa0*/  IADD3 R13, PT, PT, R8, R11, RZ ;  /* 0x0000000b080d7210 */ /* 0x000fe20007ffe0ff */
[----:B------:R-:W-:Y:S01]  /*0ab0*/  IMAD.IADD R11, R6, 0x1, R11 ;  /* 0x00000001060b7824 */ /* 0x000fe200078e020b */
[----:B------:R-:W-:-:S05]  /*0ac0*/  IADD3 R9, PT, PT, -R9, RZ, RZ ;  /* 0x000000ff09097210 */ /* 0x000fca0007ffe1ff */
[----:B------:R-:W1:Y:S01]  /*0ad0*/  LDC.64 R4, c[0x0][0x380] ;  /* 0x0000e000ff047b82 */ /* 0x000e620000000a00 */
[----:B0-----:R-:W-:-:S03]  /*0ae0*/  IMAD.WIDE.U32 R2, R13, 0x4, R2 ;  /* 0x000000040d027825 */ /* 0x001fc600078e0002 */
[----:B------:R-:W-:Y:S02]  /*0af0*/  MOV R6, R2 ;  /* 0x0000000200067202 */ /* 0x000fe40000000f00 */
[----:B------:R-:W-:Y:S01]  /*0b00*/  MOV R13, R3 ;  /* 0x00000003000d7202 */ /* 0x000fe20000000f00 */
[----:B-1----:R-:W-:-:S04]  /*0b10*/  IMAD.WIDE.U32 R4, R11, 0x4, R4 ;  /* 0x000000040b047825 */ /* 0x002fc800078e0004 */
[----:B------:R-:W-:Y:S01]  /*0b20*/  IMAD.MOV.U32 R2, RZ, RZ, R4 ;  /* 0x000000ffff027224 */ /* 0x000fe200078e0004 */
[----:B------:R-:W-:-:S07]  /*0b30*/  MOV R11, R5 ;  /* 0x00000005000b7202 */ /* 0x000fce0000000f00 */
.L_x_47:
[----:B------:R-:W-:Y:S01]  /*0b40*/  IMAD.MOV.U32 R3, RZ, RZ, R11 ;  /* 0x000000ffff037224 */ /* 0x000fe200078e000b */
[----:B------:R-:W-:Y:S02]  /*0b50*/  MOV R4, R6 ;  /* 0x0000000600047202 */ /* 0x000fe40000000f00 */
[----:B------:R-:W-:-:S03]  /*0b60*/  MOV R5, R13 ;  /* 0x0000000d00057202 */ /* 0x000fc60000000f00 */
[----:B------:R0:W2:Y:S04]  /*0b70*/  LDG.E R3, desc[UR6][R2.64] ;  /* 0x0000000602037981 */ /* 0x0000a8000c1e1900 */
[----:B------:R-:W2:Y:S01]  /*0b80*/  LDG.E R4, desc[UR6][R4.64] ;  /* 0x0000000604047981 */ /* 0x000ea2000c1e1900 */
[----:B------:R-:W-:Y:S01]  /*0b90*/  VIADD R9, R9, 0x1 ;  /* 0x0000000109097836 */ /* 0x000fe20000000000 */
[----:B------:R-:W-:-:S04]  /*0ba0*/  IADD3 R6, P1, PT, R6, 0x4, RZ ;  /* 0x0000000406067810 */ /* 0x000fc80007f3e0ff */
[----:B------:R-:W-:Y:S02]  /*0bb0*/  ISETP.NE.AND P0, PT, R9, RZ, PT ;  /* 0x000000ff0900720c */ /* 0x000fe40003f05270 */
[----:B0-----:R-:W-:Y:S02]  /*0bc0*/  IADD3 R2, P2, PT, R2, 0x4, RZ ;  /* 0x0000000402027810 */ /* 0x001fe40007f5e0ff */
[----:B------:R-:W-:Y:S02]  /*0bd0*/  IADD3.X R13, PT, PT, RZ, R13, RZ, P1, !PT ;  /* 0x0000000dff0d7210 */ /* 0x000fe40000ffe4ff */
[----:B------:R-:W-:Y:S01]  /*0be0*/  IADD3.X R11, PT, PT, RZ, R11, RZ, P2, !PT ;  /* 0x0000000bff0b7210 */ /* 0x000fe200017fe4ff */
[----:B--2---:R-:W-:-:S06]  /*0bf0*/  FFMA R10, R3, R4, R10 ;  /* 0x00000004030a7223 */ /* 0x004fcc000000000a */
[----:B------:R-:W-:Y:S05]  /*0c00*/  @P0 BRA `(.L_x_47) ;  /* 0xfffffffc00cc0947 */ /* 0x000fea000383ffff */
.L_x_42:
[----:B------:R-:W0:Y:S01]  /*0c10*/  LDC.64 R2, c[0x0][0x390] ;  /* 0x0000e400ff027b82 */ /* 0x000e220000000a00 */
[----:B------:R-:W-:-:S04]  /*0c20*/  IMAD R7, R7, UR4, R0 ;  /* 0x0000000407077c24 */ /* 0x000fc8000f8e0200 */
[----:B0-----:R-:W-:-:S05]  /*0c30*/  IMAD.WIDE.U32 R2, R7, 0x4, R2 ;  /* 0x0000000407027825 */ /* 0x001fca00078e0002 */
[----:B------:R-:W-:Y:S01]  /*0c40*/  STG.E desc[UR6][R2.64], R10 ;  /* 0x0000000a02007986 */ /* 0x000fe2000c101906 */
[----:B------:R-:W-:Y:S05]  /*0c50*/  EXIT ;  /* 0x000000000000794d */ /* 0x000fea0003800000 */
.L_x_48:
        /* <DEDUP_REMOVED lines=10> */
.L_x_94:


//--------------------- .text._Z25moe_expert_forward_kernelPfS_PiS_S_iiiii --------------------------
	.section	.text._Z25moe_expert_forward_kernelPfS_PiS_S_iiiii,"ax",@progbits
	.align	128
        .global         _Z25moe_expert_forward_kernelPfS_PiS_S_iiiii
        .type           _Z25moe_expert_forward_kernelPfS_PiS_S_iiiii,@function
        .size           _Z25moe_expert_forward_kernelPfS_PiS_S_iiiii,(.L_x_95 - _Z25moe_expert_forward_kernelPfS_PiS_S_iiiii)
        .other          _Z25moe_expert_forward_kernelPfS_PiS_S_iiiii,@"STO_CUDA_ENTRY STV_DEFAULT"
_Z25moe_expert_forward_kernelPfS_PiS_S_iiiii:
.text._Z25moe_expert_forward_kernelPfS_PiS_S_iiiii:
[----:B------:R-:W-:Y:S01]  /*0000*/  LDC R1, c[0x0][0x37c] ;  /* 0x0000df00ff017b82 */ /* 0x000fe20000000800 */
[----:B------:R-:W0:Y:S07]  /*0010*/  S2R R0, SR_TID.X ;  /* 0x0000000000007919 */ /* 0x000e2e0000002100 */
[----:B------:R-:W0:Y:S01]  /*0020*/  S2UR UR6, SR_CTAID.X ;  /* 0x00000000000679c3 */ /* 0x000e220000002500 */
[----:B------:R-:W1:Y:S07]  /*0030*/  LDCU.64 UR4, c[0x0][0x3a8] ;  /* 0x00007500ff0477ac */ /* 0x000e6e0008000a00 */
[----:B------:R-:W0:Y:S01]  /*0040*/  LDC R5, c[0x0][0x360] ;  /* 0x0000d800ff057b82 */ /* 0x000e220000000800 */
[----:B-1----:R-:W-:Y:S01]  /*0050*/  UIMAD UR4, UR5, UR4, URZ ;  /* 0x00000004050472a4 */ /* 0x002fe2000f8e02ff */
[----:B0-----:R-:W-:-:S05]  /*0060*/  IMAD R0, R5, UR6, R0 ;  /* 0x0000000605007c24 */ /* 0x001fca000f8e0200 */
[----:B------:R-:W-:-:S13]  /*0070*/  ISETP.GE.AND P0, PT, R0, UR4, PT ;  /* 0x0000000400007c0c */ /* 0x000fda000bf06270 */
[----:B------:R-:W-:Y:S05]  /*0080*/  @P0 EXIT ;  /* 0x000000000000094d */ /* 0x000fea0003800000 */
[----:B------:R-:W0:Y:S01]  /*0090*/  LDC R6, c[0x0][0x3b8] ;  /* 0x0000ee00ff067b82 */ /* 0x000e220000000800 */
[----:B------:R-:W1:Y:S01]  /*00a0*/  LDCU UR5, c[0x0][0x370] ;  /* 0x00006e00ff0577ac */ /* 0x000e620008000800 */
[----:B------:R-:W2:Y:S01]  /*00b0*/  LDCU.64 UR8, c[0x0][0x358] ;  /* 0x00006b00ff0877ac */ /* 0x000ea20008000a00 */
[----:B-1----:R-:W-:Y:S01]  /*00c0*/  IMAD R5, R5, UR5, RZ ;  /* 0x0000000505057c24 */ /* 0x002fe2000f8e02ff */
[----:B0-----:R-:W-:-:S13]  /*00d0*/  ISETP.GT.AND P0, PT, R6, RZ, PT ;  /* 0x000000ff0600720c */ /* 0x001fda0003f04270 */
[----:B--2---:R-:W-:Y:S05]  /*00e0*/  @P0 BRA `(.L_x_49) ;  /* 0x00000000001c0947 */ /* 0x004fea0003800000 */
[----:B------:R-:W0:Y:S02]  /*00f0*/  LDC.64 R6, c[0x0][0x3a0] ;  /* 0x0000e800ff067b82 */ /* 0x000e240000000a00 */
.L_x_50:
[----:B0-----:R-:W-:Y:S01]  /*0100*/  IMAD.WIDE R2, R0, 0x4, R6 ;  /* 0x0000000400027825 */ /* 0x001fe200078e0206 */
[----:B------:R-:W-:-:S04]  /*0110*/  IADD3 R0, PT, PT, R5, R0, RZ ;  /* 0x0000000005007210 */ /* 0x000fc80007ffe0ff */
[----:B------:R1:W-:Y:S01]  /*0120*/  STG.E desc[UR8][R2.64], RZ ;  /* 0x000000ff02007986 */ /* 0x0003e2000c101908 */
[----:B------:R-:W-:-:S13]  /*0130*/  ISETP.GE.AND P0, PT, R0, UR4, PT ;  /* 0x0000000400007c0c */ /* 0x000fda000bf06270 */
[----:B-1----:R-:W-:Y:S05]  /*0140*/  @!P0 BRA `(.L_x_50) ;  /* 0xfffffffc00ec8947 */ /* 0x002fea000383ffff */
[----:B------:R-:W-:Y:S05]  /*0150*/  EXIT ;  /* 0x000000000000794d */ /* 0x000fea0003800000 */
.L_x_49:
[----:B------:R-:W0:Y:S01]  /*0160*/  LDCU.64 UR6, c[0x0][0x398] ;  /* 0x00007300ff0677ac */ /* 0x000e220008000a00 */
[C---:B------:R-:W-:Y:S02]  /*0170*/  LOP3.LUT R20, R6.reuse, 0xf, RZ, 0xc0, !PT ;  /* 0x0000000f06147812 */ /* 0x040fe400078ec0ff */
[----:B------:R-:W-:Y:S02]  /*0180*/  LOP3.LUT R22, R6, 0x7, RZ, 0xc0, !PT ;  /* 0x0000000706167812 */ /* 0x000fe400078ec0ff */
[----:B------:R-:W-:Y:S02]  /*0190*/  IADD3 R2, PT, PT, R20, -0x1, RZ ;  /* 0xffffffff14027810 */ /* 0x000fe40007ffe0ff */
[----:B------:R-:W-:Y:S02]  /*01a0*/  IADD3 R3, PT, PT, R22, -0x1, RZ ;  /* 0xffffffff16037810 */ /* 0x000fe40007ffe0ff */
[----:B------:R-:W-:Y:S02]  /*01b0*/  LOP3.LUT R4, R6, 0x7ffffff0, RZ, 0xc0, !PT ;  /* 0x7ffffff006047812 */ /* 0x000fe400078ec0ff */
[----:B------:R-:W-:-:S02]  /*01c0*/  ISETP.GE.U32.AND P0, PT, R2, 0x7, PT ;  /* 0x000000070200780c */ /* 0x000fc40003f06070 */
[----:B------:R-:W-:Y:S02]  /*01d0*/  ISETP.GE.U32.AND P1, PT, R3, 0x3, PT ;  /* 0x000000030300780c */ /* 0x000fe40003f26070 */
[----:B------:R-:W-:Y:S02]  /*01e0*/  LOP3.LUT R6, R6, 0x3, RZ, 0xc0, !PT ;  /* 0x0000000306067812 */ /* 0x000fe400078ec0ff */
[----:B------:R-:W-:Y:S01]  /*01f0*/  IADD3 R7, PT, PT, -R4, RZ, RZ ;  /* 0x000000ff04077210 */ /* 0x000fe20007ffe1ff */
[----:B0-----:R-:W-:-:S04]  /*0200*/  UIADD3 UR5, UP0, UPT, UR6, 0x20, URZ ;  /* 0x0000002006057890 */ /* 0x001fc8000ff1e0ff */
[----:B------:R-:W-:-:S12]  /*0210*/  UIADD3.X UR6, UPT, UPT, URZ, UR7, URZ, UP0, !UPT ;  /* 0x00000007ff067290 */ /* 0x000fd800087fe4ff */
.L_x_56:
[----:B------:R-:W0:Y:S01]  /*0220*/  LDC R13, c[0x0][0x3ac] ;  /* 0x0000eb00ff0d7b82 */ /* 0x000e220000000800 */
[----:B------:R-:W1:Y:S07]  /*0230*/  LDCU UR7, c[0x0][0x3b8] ;  /* 0x00007700ff0777ac */ /* 0x000e6e0008000800 */
[----:B-----5:R-:W2:Y:S01]  /*0240*/  LDC.64 R8, c[0x0][0x380] ;  /* 0x0000e000ff087b82 */ /* 0x020ea20000000a00 */
[----:B0-----:R-:W-:-:S04]  /*0250*/  IABS R12, R13 ;  /* 0x0000000d000c7213 */ /* 0x001fc80000000000 */
[----:B------:R-:W0:Y:S01]  /*0260*/  I2F.RP R10, R12 ;  /* 0x0000000c000a7306 */ /* 0x000e220000209400 */
[----:B--2---:R-:W-:-:S06]  /*0270*/  IMAD.WIDE R8, R0, 0x4, R8 ;  /* 0x0000000400087825 */ /* 0x004fcc00078e0208 */
[----:B------:R2:W5:Y:S01]  /*0280*/  LDG.E R8, desc[UR8][R8.64] ;  /* 0x0000000808087981 */ /* 0x000562000c1e1900 */
[----:B-1----:R-:W-:Y:S01]  /*0290*/  UISETP.GE.U32.AND UP0, UPT, UR7, 0x10, UPT ;  /* 0x000000100700788c */ /* 0x002fe2000bf06070 */
[----:B0-----:R-:W0:Y:S01]  /*02a0*/  MUFU.RCP R10, R10 ;  /* 0x0000000a000a7308 */ /* 0x001e220000001000 */
[----:B--2---:R-:W-:Y:S02]  /*02b0*/  IABS R9, R0 ;  /* 0x0000000000097213 */ /* 0x004fe40000000000 */
[----:B0-----:R-:W-:-:S05]  /*02c0*/  IADD3 R2, PT, PT, R10, 0xffffffe, RZ ;  /* 0x0ffffffe0a027810 */ /* 0x001fca0007ffe0ff */
[----:B------:R0:W1:Y:S02]  /*02d0*/  F2I.FTZ.U32.TRUNC.NTZ R3, R2 ;  /* 0x0000000200037305 */ /* 0x000064000021f000 */
[----:B0-----:R-:W-:Y:S01]  /*02e0*/  HFMA2 R2, -RZ, RZ, 0, 0 ;  /* 0x00000000ff027431 */ /* 0x001fe200000001ff */
[----:B-1----:R-:W-:-:S05]  /*02f0*/  IADD3 R11, PT, PT, RZ, -R3, RZ ;  /* 0x80000003ff0b7210 */ /* 0x002fca0007ffe0ff */
[----:B------:R-:W-:-:S04]  /*0300*/  IMAD R11, R11, R12, RZ ;  /* 0x0000000c0b0b7224 */ /* 0x000fc800078e02ff */
[----:B------:R-:W-:Y:S01]  /*0310*/  IMAD.HI.U32 R3, R3, R11, R2 ;  /* 0x0000000b03037227 */ /* 0x000fe200078e0002 */
[----:B------:R-:W-:-:S04]  /*0320*/  LOP3.LUT R2, R0, R13, RZ, 0x3c, !PT ;  /* 0x0000000d00027212 */ /* 0x000fc800078e3cff */
[----:B------:R-:W-:Y:S01]  /*0330*/  ISETP.GE.AND P3, PT, R2, RZ, PT ;  /* 0x000000ff0200720c */ /* 0x000fe20003f66270 */
[----:B------:R-:W-:-:S04]  /*0340*/  IMAD.HI.U32 R3, R3, R9, RZ ;  /* 0x0000000903037227 */ /* 0x000fc800078e00ff */
[----:B------:R-:W-:-:S04]  /*0350*/  IMAD.MOV R10, RZ, RZ, -R3 ;  /* 0x000000ffff0a7224 */ /* 0x000fc800078e0a03 */
[----:B------:R-:W-:Y:S01]  /*0360*/  IMAD R9, R12, R10, R9 ;  /* 0x0000000a0c097224 */ /* 0x000fe200078e0209 */
[----:B------:R-:W-:-:S04]  /*0370*/  CS2R R10, SRZ ;  /* 0x00000000000a7805 */ /* 0x000fc8000001ff00 */
[----:B------:R-:W-:-:S13]  /*0380*/  ISETP.GT.U32.AND P4, PT, R12, R9, PT ;  /* 0x000000090c00720c */ /* 0x000fda0003f84070 */
[-C--:B------:R-:W-:Y:S02]  /*0390*/  @!P4 IADD3 R9, PT, PT, R9, -R12.reuse, RZ ;  /* 0x8000000c0909c210 */ /* 0x080fe40007ffe0ff */
[----:B------:R-:W-:Y:S02]  /*03a0*/  @!P4 IADD3 R3, PT, PT, R3, 0x1, RZ ;  /* 0x000000010303c810 */ /* 0x000fe40007ffe0ff */
[----:B------:R-:W-:Y:S02]  /*03b0*/  ISETP.GE.U32.AND P2, PT, R9, R12, PT ;  /* 0x0000000c0900720c */ /* 0x000fe40003f46070 */
[----:B------:R-:W-:-:S11]  /*03c0*/  ISETP.NE.AND P4, PT, R13, RZ, PT ;  /* 0x000000ff0d00720c */ /* 0x000fd60003f85270 */
[----:B------:R-:W-:-:S04]  /*03d0*/  @P2 IADD3 R3, PT, PT, R3, 0x1, RZ ;  /* 0x0000000103032810 */ /* 0x000fc80007ffe0ff */
[----:B------:R-:W-:Y:S02]  /*03e0*/  @!P3 IADD3 R3, PT, PT, -R3, RZ, RZ ;  /* 0x000000ff0303b210 */ /* 0x000fe40007ffe1ff */
[----:B------:R-:W-:-:S05]  /*03f0*/  @!P4 LOP3.LUT R3, RZ, R13, RZ, 0x33, !PT ;  /* 0x0000000dff03c212 */ /* 0x000fca00078e33ff */
[----:B------:R-:W-:Y:S01]  /*0400*/  IMAD R9, R3, UR7, RZ ;  /* 0x0000000703097c24 */ /* 0x000fe2000f8e02ff */
[----:B------:R-:W-:Y:S06]  /*0410*/  BRA.U !UP0, `(.L_x_51) ;  /* 0x0000000108ac7547 */ /* 0x000fec000b800000 */
[----:B------:R-:W-:Y:S01]  /*0420*/  MOV R11, RZ ;  /* 0x000000ff000b7202 */ /* 0x000fe20000000f00 */
[----:B------:R-:W-:Y:S01]  /*0430*/  IMAD.MOV.U32 R12, RZ, RZ, R9 ;  /* 0x000000ffff0c7224 */ /* 0x000fe200078e0009 */
[----:B------:R-:W-:-:S07]  /*0440*/  MOV R10, R7 ;  /* 0x00000007000a7202 */ /* 0x000fce0000000f00 */
.L_x_52:
[----:B------:R-:W-:Y:S02]  /*0450*/  MOV R2, UR5 ;  /* 0x0000000500027c02 */ /* 0x000fe40008000f00 */
[----:B------:R-:W-:-:S03]  /*0460*/  MOV R3, UR6 ;  /* 0x0000000600037c02 */ /* 0x000fc60008000f00 */
[----:B------:R-:W-:-:S05]  /*0470*/  IMAD.WIDE R2, R12, 0x4, R2 ;  /* 0x000000040c027825 */ /* 0x000fca00078e0202 */
        /* <DEDUP_REMOVED lines=12> */
[----:B--2--5:R-:W-:-:S03]  /*0540*/  FFMA R16, R8, R16, R11 ;  /* 0x0000001008107223 */ /* 0x024fc6000000000b */
[----:B------:R-:W2:Y:S01]  /*0550*/  LDG.E R11, desc[UR8][R2.64+0x10] ;  /* 0x00001008020b7981 */ /* 0x000ea2000c1e1900 */
[----:B---3--:R-:W-:-:S03]  /*0560*/  FFMA R18, R8, R18, R16 ;  /* 0x0000001208127223 */ /* 0x008fc60000000010 */
[----:B------:R-:W3:Y:S01]  /*0570*/  LDG.E R16, desc[UR8][R2.64+0x14] ;  /* 0x0000140802107981 */ /* 0x000ee2000c1e1900 */
[----:B----4-:R-:W-:-:S03]  /*0580*/  FFMA R24, R8, R14, R18 ;  /* 0x0000000e08187223 */ /* 0x010fc60000000012 */
[----:B------:R-:W4:Y:S04]  /*0590*/  LDG.E R14, desc[UR8][R2.64+0x18] ;  /* 0x00001808020e7981 */ /* 0x000f28000c1e1900 */
[----:B------:R-:W4:Y:S01]  /*05a0*/  LDG.E R18, desc[UR8][R2.64+0x1c] ;  /* 0x00001c0802127981 */ /* 0x000f22000c1e1900 */
[----:B------:R-:W-:Y:S01]  /*05b0*/  FFMA R24, R8, R13, R24 ;  /* 0x0000000d08187223 */ /* 0x000fe20000000018 */
[----:B------:R-:W-:Y:S02]  /*05c0*/  IADD3 R10, PT, PT, R10, 0x10, RZ ;  /* 0x000000100a0a7810 */ /* 0x000fe40007ffe0ff */
[----:B------:R-:W-:Y:S01]  /*05d0*/  IADD3 R12, PT, PT, R12, 0x10, RZ ;  /* 0x000000100c0c7810 */ /* 0x000fe20007ffe0ff */
[----:B------:R-:W-:Y:S01]  /*05e0*/  FFMA R24, R8, R29, R24 ;  /* 0x0000001d08187223 */ /* 0x000fe20000000018 */
[----:B------:R-:W-:-:S03]  /*05f0*/  ISETP.NE.AND P2, PT, R10, RZ, PT ;  /* 0x000000ff0a00720c */ /* 0x000fc60003f45270 */
[----:B------:R-:W-:-:S04]  /*0600*/  FFMA R24, R8, R27, R24 ;  /* 0x0000001b08187223 */ /* 0x000fc80000000018 */
[----:B------:R-:W-:-:S04]  /*0610*/  FFMA R24, R8, R25, R24 ;  /* 0x0000001908187223 */ /* 0x000fc80000000018 */
[----:B------:R-:W-:-:S04]  /*0620*/  FFMA R24, R8, R23, R24 ;  /* 0x0000001708187223 */ /* 0x000fc80000000018 */
[----:B------:R-:W-:-:S04]  /*0630*/  FFMA R24, R8, R21, R24 ;  /* 0x0000001508187223 */ /* 0x000fc80000000018 */
[----:B------:R-:W-:-:S04]  /*0640*/  FFMA R24, R8, R19, R24 ;  /* 0x0000001308187223 */ /* 0x000fc80000000018 */
[----:B------:R-:W-:-:S04]  /*0650*/  FFMA R24, R8, R17, R24 ;  /* 0x0000001108187223 */ /* 0x000fc80000000018 */
[----:B------:R-:W-:-:S04]  /*0660*/  FFMA R24, R8, R15, R24 ;  /* 0x0000000f08187223 */ /* 0x000fc80000000018 */
[----:B--2---:R-:W-:-:S04]  /*0670*/  FFMA R11, R8, R11, R24 ;  /* 0x0000000b080b7223 */ /* 0x004fc80000000018 */
[----:B---3--:R-:W-:-:S04]  /*0680*/  FFMA R11, R8, R16, R11 ;  /* 0x00000010080b7223 */ /* 0x008fc8000000000b */
[----:B----4-:R-:W-:-:S04]  /*0690*/  FFMA R11, R8, R14, R11 ;  /* 0x0000000e080b7223 */ /* 0x010fc8000000000b */
[----:B------:R-:W-:Y:S01]  /*06a0*/  FFMA R11, R8, R18, R11 ;  /* 0x00000012080b7223 */ /* 0x000fe2000000000b */
[----:B------:R-:W-:Y:S06]  /*06b0*/  @P2 BRA `(.L_x_52) ;  /* 0xfffffffc00642947 */ /* 0x000fec000383ffff */
[----:B------:R-:W-:-:S07]  /*06c0*/  IMAD.MOV.U32 R10, RZ, RZ, R4 ;  /* 0x000000ffff0a7224 */ /* 0x000fce00078e0004 */
.L_x_51:
[----:B------:R-:W-:-:S13]  /*06d0*/  ISETP.NE.AND P2, PT, R20, RZ, PT ;  /* 0x000000ff1400720c */ /* 0x000fda0003f45270 */
[----:B------:R-:W-:Y:S05]  /*06e0*/  @!P2 BRA `(.L_x_53) ;  /* 0x0000000000c8a947 */ /* 0x000fea0003800000 */
[----:B------:R-:W-:Y:S01]  /*06f0*/  ISETP.NE.AND P2, PT, R22, RZ, PT ;  /* 0x000000ff1600720c */ /* 0x000fe20003f45270 */
[----:B------:R-:W-:-:S12]  /*0700*/  @!P0 BRA `(.L_x_54) ;  /* 0x0000000000508947 */ /* 0x000fd80003800000 */
[----:B------:R-:W0:Y:S01]  /*0710*/  LDC.64 R2, c[0x0][0x398] ;  /* 0x0000e600ff027b82 */ /* 0x000e220000000a00 */
[----:B------:R-:W-:-:S05]  /*0720*/  IADD3 R13, PT, PT, R9, R10, RZ ;  /* 0x0000000a090d7210 */ /* 0x000fca0007ffe0ff */
[----:B0-----:R-:W-:-:S05]  /*0730*/  IMAD.WIDE R2, R13, 0x4, R2 ;  /* 0x000000040d027825 */ /* 0x001fca00078e0202 */
[----:B------:R-:W2:Y:S04]  /*0740*/  LDG.E R12, desc[UR8][R2.64] ;  /* 0x00000008020c7981 */ /* 0x000ea8000c1e1900 */
        /* <DEDUP_REMOVED lines=16> */
.L_x_54:
        /* <DEDUP_REMOVED lines=15> */
.L_x_55:
[----:B------:R-:W-:Y:S05]  /*0940*/  @!P2 BRA `(.L_x_53) ;  /* 0x000000000030a947 */ /* 0x000fea0003800000 */
[----:B------:R-:W0:Y:S01]  /*0950*/  LDC.64 R2, c[0x0][0x398] ;  /* 0x0000e600ff027b82 */ /* 0x000e220000000a00 */
[----:B------:R-:W-:-:S05]  /*0960*/  IADD3 R9, PT, PT, R9, R10, RZ ;  /* 0x0000000a09097210 */ /* 0x000fca0007ffe0ff */
[----:B0-----:R-:W-:-:S05]  /*0970*/  IMAD.WIDE R2, R9, 0x4, R2 ;  /* 0x0000000409027825 */ /* 0x001fca00078e0202 */
[----:B------:R-:W2:Y:S01]  /*0980*/  LDG.E R9, desc[UR8][R2.64] ;  /* 0x0000000802097981 */ /* 0x000ea2000c1e1900 */
[----:B------:R-:W-:Y:S01]  /*0990*/  ISETP.NE.AND P2, PT, R6, 0x1, PT ;  /* 0x000000010600780c */ /* 0x000fe20003f45270 */
[----:B--2--5:R-:W-:-:S12]  /*09a0*/  FFMA R11, R8, R9, R11 ;  /* 0x00000009080b7223 */ /* 0x024fd8000000000b */
[----:B------:R-:W-:Y:S05]  /*09b0*/  @!P2 BRA `(.L_x_53) ;  /* 0x000000000014a947 */ /* 0x000fea0003800000 */
[----:B------:R-:W-:Y:S01]  /*09c0*/  ISETP.NE.AND P2, PT, R6, 0x2, PT ;  /* 0x000000020600780c */ /* 0x000fe20003f45270 */
[----:B------:R-:W2:-:S12]  /*09d0*/  LDG.E R9, desc[UR8][R2.64+0x4] ;  /* 0x0000040802097981 */ /* 0x000e98000c1e1900 */
[----:B------:R-:W3:Y:S01]  /*09e0*/  @P2 LDG.E R10, desc[UR8][R2.64+0x8] ;  /* 0x00000808020a2981 */ /* 0x000ee2000c1e1900 */
[----:B--2---:R-:W-:-:S04]  /*09f0*/  FFMA R11, R8, R9, R11 ;  /* 0x00000009080b7223 */ /* 0x004fc8000000000b */
[----:B---3--:R-:W-:-:S07]  /*0a00*/  @P2 FFMA R11, R8, R10, R11 ;  /* 0x0000000a080b2223 */ /* 0x008fce000000000b */
.L_x_53:
[----:B------:R-:W0:Y:S02]  /*0a10*/  LDC.64 R2, c[0x0][0x3a0] ;  /* 0x0000e800ff027b82 */ /* 0x000e240000000a00 */
[----:B0-----:R-:W-:Y:S01]  /*0a20*/  IMAD.WIDE R2, R0, 0x4, R2 ;  /* 0x0000000400027825 */ /* 0x001fe200078e0202 */
[----:B------:R-:W-:-:S04]  /*0a30*/  IADD3 R0, PT, PT, R5, R0, RZ ;  /* 0x0000000005007210 */ /* 0x000fc80007ffe0ff */
[----:B------:R0:W-:Y:S01]  /*0a40*/  STG.E desc[UR8][R2.64], R11 ;  /* 0x0000000b02007986 */ /* 0x0001e2000c101908 */
[----:B------:R-:W-:-:S13]  /*0a50*/  ISETP.GE.AND P2, PT, R0, UR4, PT ;  /* 0x0000000400007c0c */ /* 0x000fda000bf46270 */
[----:B0-----:R-:W-:Y:S05]  /*0a60*/  @!P2 BRA `(.L_x_56) ;  /* 0xfffffff400eca947 */ /* 0x001fea000383ffff */
[----:B------:R-:W-:Y:S05]  /*0a70*/  EXIT ;  /* 0x000000000000794d */ /* 0x000fea0003800000 */
.L_x_57:
        /* <DEDUP_REMOVED lines=16> */
.L_x_95:


//--------------------- .text._Z15moe_topk_kernelPfPiS_iii --------------------------
	.section	.text._Z15moe_topk_kernelPfPiS_iii,"ax",@progbits
	.align	128
        .global         _Z15moe_topk_kernelPfPiS_iii
        .type           _Z15moe_topk_kernelPfPiS_iii,@function
        .size           _Z15moe_topk_kernelPfPiS_iii,(.L_x_91 - _Z15moe_topk_kernelPfPiS_iii)
        .other          _Z15moe_topk_kernelPfPiS_iii,@"STO_CUDA_ENTRY STV_DEFAULT"
_Z15moe_topk_kernelPfPiS_iii:
.text._Z15moe_topk_kernelPfPiS_iii:
[----:B------:R-:W-:Y:S08]  /*0000*/  LDC R1, c[0x0][0x37c] ;  /* 0x0000df00ff017b82 */ /* 0x000ff00000000800 */
[----:B------:R-:W0:Y:S08]  /*0010*/  S2UR UR4, SR_CTAID.X ;  /* 0x00000000000479c3 */ /* 0x000e300000002500 */
[----:B------:R-:W0:Y:S02]  /*0020*/  LDC R0, c[0x0][0x398] ;  /* 0x0000e600ff007b82 */ /* 0x000e240000000800 */
[----:B0-----:R-:W-:-:S13]  /*0030*/  ISETP.LE.AND P0, PT, R0, UR4, PT ;  /* 0x0000000400007c0c */ /* 0x001fda000bf03270 */
[----:B------:R-:W-:Y:S05]  /*0040*/  @P0 EXIT ;  /* 0x000000000000094d */ /* 0x000fea0003800000 */
[----:B------:R-:W0:Y:S02]  /*0050*/  LDC R3, c[0x0][0x3a0] ;  /* 0x0000e800ff037b82 */ /* 0x000e240000000800 */
[----:B0-----:R-:W-:-:S13]  /*0060*/  ISETP.GE.AND P0, PT, R3, 0x1, PT ;  /* 0x000000010300780c */ /* 0x001fda0003f06270 */
[----:B------:R-:W-:Y:S05]  /*0070*/  @!P0 EXIT ;  /* 0x000000000000894d */ /* 0x000fea0003800000 */
[----:B------:R-:W0:Y:S01]  /*0080*/  LDC R12, c[0x0][0x39c] ;  /* 0x0000e700ff0c7b82 */ /* 0x000e220000000800 */
[----:B------:R-:W-:Y:S01]  /*0090*/  IMAD R9, R3, UR4, RZ ;  /* 0x0000000403097c24 */ /* 0x000fe2000f8e02ff */
[----:B------:R-:W1:Y:S04]  /*00a0*/  LDCU.64 UR6, c[0x0][0x358] ;  /* 0x00006b00ff0677ac */ /* 0x000e680008000a00 */
[----:B------:R-:W-:Y:S02]  /*00b0*/  SHF.R.S32.HI R2, RZ, 0x1f, R9 ;  /* 0x0000001fff027819 */ /* 0x000fe40000011409 */
[----:B------:R-:W2:Y:S08]  /*00c0*/  LDC.64 R4, c[0x0][0x388] ;  /* 0x0000e200ff047b82 */ /* 0x000eb00000000a00 */
[----:B------:R-:W3:Y:S01]  /*00d0*/  LDC.64 R6, c[0x0][0x380] ;  /* 0x0000e000ff067b82 */ /* 0x000ee20000000a00 */
[C---:B0-----:R-:W-:Y:S01]  /*00e0*/  ISETP.GE.AND P0, PT, R12.reuse, 0x1, PT ;  /* 0x000000010c00780c */ /* 0x041fe20003f06270 */
[----:B------:R-:W-:Y:S01]  /*00f0*/  IMAD R11, R12, UR4, RZ ;  /* 0x000000040c0b7c24 */ /* 0x000fe2000f8e02ff */
[----:B--2---:R-:W-:-:S04]  /*0100*/  LEA R4, P1, R9, R4, 0x2 ;  /* 0x0000000409047211 */ /* 0x004fc800078210ff */
[----:B------:R-:W-:Y:S01]  /*0110*/  LEA.HI.X R5, R9, R5, R2, 0x2, P1 ;  /* 0x0000000509057211 */ /* 0x000fe200008f1402 */
[----:B---3--:R-:W-:-:S06]  /*0120*/  IMAD.WIDE R6, R11, 0x4, R6 ;  /* 0x000000040b067825 */ /* 0x008fcc00078e0206 */
[----:B-1----:R-:W-:Y:S05]  /*0130*/  @!P0 BRA `(.L_x_58) ;  /* 0x0000001000208947 */ /* 0x002fea0003800000 */
[C---:B------:R-:W-:Y:S01]  /*0140*/  LOP3.LUT R18, R12.reuse, 0xf, RZ, 0xc0, !PT ;  /* 0x0000000f0c127812 */ /* 0x040fe200078ec0ff */
[----:B------:R-:W-:Y:S01]  /*0150*/  IMAD.MOV.U32 R8, RZ, RZ, RZ ;  /* 0x000000ffff087224 */ /* 0x000fe200078e00ff */
[C---:B------:R-:W-:Y:S02]  /*0160*/  LOP3.LUT R17, R12.reuse, 0x7, RZ, 0xc0, !PT ;  /* 0x000000070c117812 */ /* 0x040fe400078ec0ff */
[----:B------:R-:W-:Y:S01]  /*0170*/  LOP3.LUT R13, R12, 0x7ffffff0, RZ, 0xc0, !PT ;  /* 0x7ffffff00c0d7812 */ /* 0x000fe200078ec0ff */
[----:B------:R-:W-:Y:S01]  /*0180*/  VIADD R16, R18, 0xffffffff ;  /* 0xffffffff12107836 */ /* 0x000fe20000000000 */
[----:B------:R-:W-:Y:S01]  /*0190*/  LOP3.LUT R12, R12, 0x3, RZ, 0xc0, !PT ;  /* 0x000000030c0c7812 */ /* 0x000fe200078ec0ff */
[----:B------:R-:W-:-:S07]  /*01a0*/  VIADD R15, R17, 0xffffffff ;  /* 0xffffffff110f7836 */ /* 0x000fce0000000000 */
.L_x_74:
[----:B------:R-:W-:-:S13]  /*01b0*/  ISETP.NE.AND P0, PT, R8, RZ, PT ;  /* 0x000000ff0800720c */ /* 0x000fda0003f05270 */
[----:B01----:R-:W-:Y:S05]  /*01c0*/  @P0 BRA `(.L_x_59) ;  /* 0x00000008007c0947 */ /* 0x003fea0003800000 */
[----:B------:R-:W0:Y:S01]  /*01d0*/  LDCU UR4, c[0x0][0x39c] ;  /* 0x00007380ff0477ac */ /* 0x000e220008000800 */
[----:B------:R-:W-:Y:S02]  /*01e0*/  IMAD.MOV.U32 R0, RZ, RZ, -0x800001 ;  /* 0xff7fffffff007424 */ /* 0x000fe400078e00ff */
[----:B------:R-:W-:Y:S02]  /*01f0*/  IMAD.MOV.U32 R14, RZ, RZ, RZ ;  /* 0x000000ffff0e7224 */ /* 0x000fe400078e00ff */
[----:B------:R-:W-:Y:S01]  /*0200*/  IMAD.MOV.U32 R3, RZ, RZ, RZ ;  /* 0x000000ffff037224 */ /* 0x000fe200078e00ff */
[----:B0-----:R-:W-:-:S09]  /*0210*/  UISETP.GE.U32.AND UP0, UPT, UR4, 0x10, UPT ;  /* 0x000000100400788c */ /* 0x001fd2000bf06070 */
[----:B------:R-:W-:Y:S05]  /*0220*/  BRA.U !UP0, `(.L_x_60) ;  /* 0x0000000508207547 */ /* 0x000fea000b800000 */
[----:B------:R-:W-:Y:S02]  /*0230*/  IMAD.MOV.U32 R0, RZ, RZ, -0x800001 ;  /* 0xff7fffffff007424 */ /* 0x000fe400078e00ff */
[----:B------:R-:W-:Y:S02]  /*0240*/  IMAD.MOV.U32 R14, RZ, RZ, RZ ;  /* 0x000000ffff0e7224 */ /* 0x000fe400078e00ff */
[----:B------:R-:W-:-:S07]  /*0250*/  IMAD.MOV.U32 R3, RZ, RZ, RZ ;  /* 0x000000ffff037224 */ /* 0x000fce00078e00ff */
.L_x_61:
[----:B------:R-:W-:-:S05]  /*0260*/  IMAD.WIDE.U32 R10, R14, 0x4, R6 ;  /* 0x000000040e0a7825 */ /* 0x000fca00078e0006 */
[----:B------:R-:W2:Y:S04]  /*0270*/  LDG.E R21, desc[UR6][R10.64] ;  /* 0x000000060a157981 */ /* 0x000ea8000c1e1900 */
[----:B------:R-:W3:Y:S04]  /*0280*/  LDG.E R24, desc[UR6][R10.64+0x4] ;  /* 0x000004060a187981 */ /* 0x000ee8000c1e1900 */
[----:B------:R-:W4:Y:S04]  /*0290*/  LDG.E R23, desc[UR6][R10.64+0x8] ;  /* 0x000008060a177981 */ /* 0x000f28000c1e1900 */
[----:B------:R-:W5:Y:S04]  /*02a0*/  LDG.E R22, desc[UR6][R10.64+0xc] ;  /* 0x00000c060a167981 */ /* 0x000f68000c1e1900 */
[----:B------:R-:W5:Y:S04]  /*02b0*/  LDG.E R20, desc[UR6][R10.64+0x10] ;  /* 0x000010060a147981 */ /* 0x000f68000c1e1900 */
[----:B------:R-:W5:Y:S04]  /*02c0*/  LDG.E R19, desc[UR6][R10.64+0x14] ;  /* 0x000014060a137981 */ /* 0x000f68000c1e1900 */
[----:B------:R-:W5:Y:S01]  /*02d0*/  LDG.E R27, desc[UR6][R10.64+0x3c] ;  /* 0x00003c060a1b7981 */ /* 0x000f62000c1e1900 */
[----:B--2---:R-:W-:-:S04]  /*02e0*/  FSETP.GT.AND P3, PT, R21, R0, PT ;  /* 0x000000001500720b */ /* 0x004fc80003f64000 */
[----:B------:R-:W-:Y:S02]  /*02f0*/  FSEL R21, R21, R0, P3 ;  /* 0x0000000015157208 */ /* 0x000fe40001800000 */
[----:B------:R-:W2:Y:S02]  /*0300*/  LDG.E R0, desc[UR6][R10.64+0x18] ;  /* 0x000018060a007981 */ /* 0x000ea4000c1e1900 */
[----:B---3--:R-:W-:-:S04]  /*0310*/  FSETP.GT.AND P4, PT, R24, R21, PT ;  /* 0x000000151800720b */ /* 0x008fc80003f84000 */
[----:B------:R-:W-:Y:S02]  /*0320*/  FSEL R24, R24, R21, P4 ;  /* 0x0000001518187208 */ /* 0x000fe40002000000 */
[----:B------:R-:W3:Y:S02]  /*0330*/  LDG.E R21, desc[UR6][R10.64+0x1c] ;  /* 0x00001c060a157981 */ /* 0x000ee4000c1e1900 */
[----:B----4-:R-:W-:-:S04]  /*0340*/  FSETP.GT.AND P5, PT, R23, R24, PT ;  /* 0x000000181700720b */ /* 0x010fc80003fa4000 */
[----:B------:R-:W-:Y:S02]  /*0350*/  FSEL R25, R23, R24, P5 ;  /* 0x0000001817197208 */ /* 0x000fe40002800000 */
[----:B------:R-:W4:Y:S02]  /*0360*/  LDG.E R23, desc[UR6][R10.64+0x20] ;  /* 0x000020060a177981 */ /* 0x000f24000c1e1900 */
[----:B-----5:R-:W-:-:S04]  /*0370*/  FSETP.GT.AND P6, PT, R22, R25, PT ;  /* 0x000000191600720b */ /* 0x020fc80003fc4000 */
[----:B------:R-:W-:Y:S02]  /*0380*/  FSEL R25, R22, R25, P6 ;  /* 0x0000001916197208 */ /* 0x000fe40003000000 */
[----:B------:R-:W5:Y:S02]  /*0390*/  LDG.E R22, desc[UR6][R10.64+0x24] ;  /* 0x000024060a167981 */ /* 0x000f64000c1e1900 */
[----:B------:R-:W-:-:S04]  /*03a0*/  FSETP.GT.AND P0, PT, R20, R25, PT ;  /* 0x000000191400720b */ /* 0x000fc80003f04000 */
[----:B------:R-:W-:Y:S02]  /*03b0*/  FSEL R24, R20, R25, P0 ;  /* 0x0000001914187208 */ /* 0x000fe40000000000 */
[----:B------:R-:W5:Y:S02]  /*03c0*/  LDG.E R20, desc[UR6][R10.64+0x28] ;  /* 0x000028060a147981 */ /* 0x000f64000c1e1900 */
[----:B------:R-:W-:-:S04]  /*03d0*/  FSETP.GT.AND P1, PT, R19, R24, PT ;  /* 0x000000181300720b */ /* 0x000fc80003f24000 */
[----:B------:R-:W-:Y:S02]  /*03e0*/  FSEL R25, R19, R24, P1 ;  /* 0x0000001813197208 */ /* 0x000fe40000800000 */
[----:B------:R-:W5:Y:S01]  /*03f0*/  LDG.E R19, desc[UR6][R10.64+0x2c] ;  /* 0x00002c060a137981 */ /* 0x000f62000c1e1900 */
[C---:B------:R-:W-:Y:S01]  /*0400*/  SEL R3, R14.reuse, R3, P3 ;  /* 0x000000030e037207 */ /* 0x040fe20001800000 */
[----:B------:R-:W-:Y:S01]  /*0410*/  @P4 VIADD R3, R14, 0x1 ;  /* 0x000000010e034836 */ /* 0x000fe20000000000 */
        /* <DEDUP_REMOVED lines=8> */
[----:B------:R-:W4:Y:S01]  /*04a0*/  LDG.E R23, desc[UR6][R10.64+0x38] ;  /* 0x000038060a177981 */ /* 0x000f22000c1e1900 */
[----:B------:R-:W-:Y:S01]  /*04b0*/  @P5 VIADD R3, R14, 0x2 ;  /* 0x000000020e035836 */ /* 0x000fe20000000000 */
[----:B-----5:R-:W-:Y:S01]  /*04c0*/  FSETP.GT.AND P5, PT, R22, R25, PT ;  /* 0x000000191600720b */ /* 0x020fe20003fa4000 */
[----:B------:R-:W-:-:S03]  /*04d0*/  @P6 VIADD R3, R14, 0x3 ;  /* 0x000000030e036836 */ /* 0x000fc60000000000 */
[----:B------:R-:W-:-:S04]  /*04e0*/  FSEL R25, R22, R25, P5 ;  /* 0x0000001916197208 */ /* 0x000fc80002800000 */
[----:B------:R-:W-:Y:S01]  /*04f0*/  FSETP.GT.AND P6, PT, R20, R25, PT ;  /* 0x000000191400720b */ /* 0x000fe20003fc4000 */
[----:B------:R-:W-:-:S03]  /*0500*/  @P0 VIADD R3, R14, 0x4 ;  /* 0x000000040e030836 */ /* 0x000fc60000000000 */
[----:B------:R-:W-:-:S04]  /*0510*/  FSEL R20, R20, R25, P6 ;  /* 0x0000001914147208 */ /* 0x000fc80003000000 */
[----:B------:R-:W-:Y:S01]  /*0520*/  FSETP.GT.AND P0, PT, R19, R20, PT ;  /* 0x000000141300720b */ /* 0x000fe20003f04000 */
[----:B------:R-:W-:-:S03]  /*0530*/  @P1 VIADD R3, R14, 0x5 ;  /* 0x000000050e031836 */ /* 0x000fc60000000000 */
[----:B------:R-:W-:Y:S01]  /*0540*/  FSEL R19, R19, R20, P0 ;  /* 0x0000001413137208 */ /* 0x000fe20000000000 */
[C---:B------:R-:W-:Y:S01]  /*0550*/  @P2 VIADD R3, R14.reuse, 0x6 ;  /* 0x000000060e032836 */ /* 0x040fe20000000000 */
[C---:B------:R-:W-:Y:S01]  /*0560*/  @P3 IADD3 R3, PT, PT, R14.reuse, 0x7, RZ ;  /* 0x000000070e033810 */ /* 0x040fe20007ffe0ff */
[C---:B------:R-:W-:Y:S02]  /*0570*/  @P4 VIADD R3, R14.reuse, 0x8 ;  /* 0x000000080e034836 */ /* 0x040fe40000000000 */
[C---:B------:R-:W-:Y:S02]  /*0580*/  @P5 VIADD R3, R14.reuse, 0x9 ;  /* 0x000000090e035836 */ /* 0x040fe40000000000 */
[C---:B------:R-:W-:Y:S02]  /*0590*/  @P6 VIADD R3, R14.reuse, 0xa ;  /* 0x0000000a0e036836 */ /* 0x040fe40000000000 */
[----:B------:R-:W-:Y:S01]  /*05a0*/  @P0 VIADD R3, R14, 0xb ;  /* 0x0000000b0e030836 */ /* 0x000fe20000000000 */
[----:B--2---:R-:W-:-:S04]  /*05b0*/  FSETP.GT.AND P1, PT, R0, R19, PT ;  /* 0x000000130000720b */ /* 0x004fc80003f24000 */
[----:B------:R-:W-:-:S04]  /*05c0*/  FSEL R0, R0, R19, P1 ;  /* 0x0000001300007208 */ /* 0x000fc80000800000 */
[----:B---3--:R-:W-:-:S04]  /*05d0*/  FSETP.GT.AND P2, PT, R21, R0, PT ;  /* 0x000000001500720b */ /* 0x008fc80003f44000 */
[----:B------:R-:W-:-:S04]  /*05e0*/  FSEL R0, R21, R0, P2 ;  /* 0x0000000015007208 */ /* 0x000fc80001000000 */
[----:B----4-:R-:W-:-:S04]  /*05f0*/  FSETP.GT.AND P3, PT, R23, R0, PT ;  /* 0x000000001700720b */ /* 0x010fc80003f64000 */
[----:B------:R-:W-:-:S04]  /*0600*/  FSEL R0, R23, R0, P3 ;  /* 0x0000000017007208 */ /* 0x000fc80001800000 */
[----:B------:R-:W-:Y:S01]  /*0610*/  FSETP.GT.AND P0, PT, R27, R0, PT ;  /* 0x000000001b00720b */ /* 0x000fe20003f04000 */
[C---:B------:R-:W-:Y:S02]  /*0620*/  @P1 VIADD R3, R14.reuse, 0xc ;  /* 0x0000000c0e031836 */ /* 0x040fe40000000000 */
[C---:B------:R-:W-:Y:S02]  /*0630*/  @P2 VIADD R3, R14.reuse, 0xd ;  /* 0x0000000d0e032836 */ /* 0x040fe40000000000 */
[----:B------:R-:W-:-:S08]  /*0640*/  @P3 VIADD R3, R14, 0xe ;  /* 0x0000000e0e033836 */ /* 0x000fd00000000000 */
[C---:B------:R-:W-:Y:S02]  /*0650*/  @P0 VIADD R3, R14.reuse, 0xf ;  /* 0x0000000f0e030836 */ /* 0x040fe40000000000 */
[----:B------:R-:W-:-:S05]  /*0660*/  VIADD R14, R14, 0x10 ;  /* 0x000000100e0e7836 */ /* 0x000fca0000000000 */
[----:B------:R-:W-:Y:S02]  /*0670*/  ISETP.NE.AND P1, PT, R14, R13, PT ;  /* 0x0000000d0e00720c */ /* 0x000fe40003f25270 */
[----:B------:R-:W-:-:S11]  /*0680*/  FSEL R0, R27, R0, P0 ;  /* 0x000000001b007208 */ /* 0x000fd60000000000 */
[----:B------:R-:W-:Y:S05]  /*0690*/  @P1 BRA `(.L_x_61) ;  /* 0xfffffff800f01947 */ /* 0x000fea000383ffff */
[----:B------:R-:W-:-:S07]  /*06a0*/  IMAD.MOV.U32 R14, RZ, RZ, R13 ;  /* 0x000000ffff0e7224 */ /* 0x000fce00078e000d */
.L_x_60:
[----:B------:R-:W-:-:S13]  /*06b0*/  ISETP.NE.AND P0, PT, R18, RZ, PT ;  /* 0x000000ff1200720c */ /* 0x000fda0003f05270 */
[----:B------:R-:W-:Y:S05]  /*06c0*/  @!P0 BRA `(.L_x_62) ;  /* 0x0000000400b48947 */ /* 0x000fea0003800000 */
[----:B------:R-:W-:Y:S02]  /*06d0*/  ISETP.GE.U32.AND P1, PT, R16, 0x7, PT ;  /* 0x000000071000780c */ /* 0x000fe40003f26070 */
[----:B------:R-:W-:-:S11]  /*06e0*/  ISETP.NE.AND P0, PT, R17, RZ, PT ;  /* 0x000000ff1100720c */ /* 0x000fd60003f05270 */
[----:B------:R-:W-:Y:S05]  /*06f0*/  @!P1 BRA `(.L_x_63) ;  /* 0x0000000000889947 */ /* 0x000fea0003800000 */
[----:B------:R-:W-:-:S05]  /*0700*/  IMAD.WIDE.U32 R10, R14, 0x4, R6 ;  /* 0x000000040e0a7825 */ /* 0x000fca00078e0006 */
[----:B------:R-:W2:Y:S04]  /*0710*/  LDG.E R21, desc[UR6][R10.64] ;  /* 0x000000060a157981 */ /* 0x000ea8000c1e1900 */
[----:B------:R-:W3:Y:S04]  /*0720*/  LDG.E R23, desc[UR6][R10.64+0x4] ;  /* 0x000004060a177981 */ /* 0x000ee8000c1e1900 */
[----:B------:R-:W4:Y:S04]  /*0730*/  LDG.E R25, desc[UR6][R10.64+0x8] ;  /* 0x000008060a197981 */ /* 0x000f28000c1e1900 */
[----:B------:R-:W5:Y:S04]  /*0740*/  LDG.E R27, desc[UR6][R10.64+0xc] ;  /* 0x00000c060a1b7981 */ /* 0x000f68000c1e1900 */
[----:B------:R-:W5:Y:S04]  /*0750*/  LDG.E R20, desc[UR6][R10.64+0x10] ;  /* 0x000010060a147981 */ /* 0x000f68000c1e1900 */
[----:B------:R-:W5:Y:S01]  /*0760*/  LDG.E R19, desc[UR6][R10.64+0x14] ;  /* 0x000014060a137981 */ /* 0x000f62000c1e1900 */
[----:B--2---:R-:W-:-:S04]  /*0770*/  FSETP.GT.AND P5, PT, R21, R0, PT ;  /* 0x000000001500720b */ /* 0x004fc80003fa4000 */
[----:B------:R-:W-:Y:S02]  /*0780*/  FSEL R22, R21, R0, P5 ;  /* 0x0000000015167208 */ /* 0x000fe40002800000 */
[----:B------:R-:W2:Y:S04]  /*0790*/  LDG.E R0, desc[UR6][R10.64+0x18] ;  /* 0x000018060a007981 */ /* 0x000ea8000c1e1900 */
[----:B------:R-:W2:Y:S01]  /*07a0*/  LDG.E R21, desc[UR6][R10.64+0x1c] ;  /* 0x00001c060a157981 */ /* 0x000ea2000c1e1900 */
[CC--:B---3--:R-:W-:Y:S02]  /*07b0*/  FSETP.GT.AND P6, PT, R23.reuse, R22.reuse, PT ;  /* 0x000000161700720b */ /* 0x0c8fe40003fc4000 */
[----:B------:R-:W-:Y:S02]  /*07c0*/  SEL R3, R14, R3, P5 ;  /* 0x000000030e037207 */ /* 0x000fe40002800000 */
[----:B------:R-:W-:-:S04]  /*07d0*/  FSEL R22, R23, R22, P6 ;  /* 0x0000001617167208 */ /* 0x000fc80003000000 */
[----:B----4-:R-:W-:-:S04]  /*07e0*/  FSETP.GT.AND P4, PT, R25, R22, PT ;  /* 0x000000161900720b */ /* 0x010fc80003f84000 */
[----:B------:R-:W-:Y:S01]  /*07f0*/  FSEL R22, R25, R22, P4 ;  /* 0x0000001619167208 */ /* 0x000fe20002000000 */
[----:B------:R-:W-:-:S03]  /*0800*/  @P6 VIADD R3, R14, 0x1 ;  /* 0x000000010e036836 */ /* 0x000fc60000000000 */
[----:B-----5:R-:W-:-:S04]  /*0810*/  FSETP.GT.AND P3, PT, R27, R22, PT ;  /* 0x000000161b00720b */ /* 0x020fc80003f64000 */
[----:B------:R-:W-:Y:S01]  /*0820*/  FSEL R27, R27, R22, P3 ;  /* 0x000000161b1b7208 */ /* 0x000fe20001800000 */
[----:B------:R-:W-:-:S03]  /*0830*/  @P4 VIADD R3, R14, 0x2 ;  /* 0x000000020e034836 */ /* 0x000fc60000000000 */
[----:B------:R-:W-:-:S04]  /*0840*/  FSETP.GT.AND P1, PT, R20, R27, PT ;  /* 0x0000001b1400720b */ /* 0x000fc80003f24000 */
[----:B------:R-:W-:Y:S01]  /*0850*/  FSEL R20, R20, R27, P1 ;  /* 0x0000001b14147208 */ /* 0x000fe20000800000 */
[----:B------:R-:W-:-:S03]  /*0860*/  @P3 VIADD R3, R14, 0x3 ;  /* 0x000000030e033836 */ /* 0x000fc60000000000 */
[----:B------:R-:W-:-:S04]  /*0870*/  FSETP.GT.AND P2, PT, R19, R20, PT ;  /* 0x000000141300720b */ /* 0x000fc80003f44000 */
[----:B------:R-:W-:Y:S02]  /*0880*/  FSEL R19, R19, R20, P2 ;  /* 0x0000001413137208 */ /* 0x000fe40001000000 */
[----:B------:R-:W-:-:S07]  /*0890*/  @P1 IADD3 R3, PT, PT, R14, 0x4, RZ ;  /* 0x000000040e031810 */ /* 0x000fce0007ffe0ff */
[----:B------:R-:W-:Y:S01]  /*08a0*/  @P2 VIADD R3, R14, 0x5 ;  /* 0x000000050e032836 */ /* 0x000fe20000000000 */
[----:B--2---:R-:W-:-:S04]  /*08b0*/  FSETP.GT.AND P5, PT, R0, R19, PT ;  /* 0x000000130000720b */ /* 0x004fc80003fa4000 */
[----:B------:R-:W-:-:S04]  /*08c0*/  FSEL R0, R0, R19, P5 ;  /* 0x0000001300007208 */ /* 0x000fc80002800000 */
[----:B------:R-:W-:-:S04]  /*08d0*/  FSETP.GT.AND P3, PT, R21, R0, PT ;  /* 0x000000001500720b */ /* 0x000fc80003f64000 */
[----:B------:R-:W-:Y:S01]  /*08e0*/  FSEL R0, R21, R0, P3 ;  /* 0x0000000015007208 */ /* 0x000fe20001800000 */
[----:B------:R-:W-:-:S08]  /*08f0*/  @P5 VIADD R3, R14, 0x6 ;  /* 0x000000060e035836 */ /* 0x000fd00000000000 */
[C---:B------:R-:W-:Y:S02]  /*0900*/  @P3 VIADD R3, R14.reuse, 0x7 ;  /* 0x000000070e033836 */ /* 0x040fe40000000000 */
[----:B------:R-:W-:-:S07]  /*0910*/  VIADD R14, R14, 0x8 ;  /* 0x000000080e0e7836 */ /* 0x000fce0000000000 */
.L_x_63:
        /* <DEDUP_REMOVED lines=8> */
[----:B------:R-:W5:Y:S01]  /*09a0*/  LDG.E R25, desc[UR6][R10.64+0xc] ;  /* 0x00000c060a197981 */ /* 0x000f62000c1e1900 */
[----:B--2---:R-:W-:-:S04]  /*09b0*/  FSETP.GT.AND P0, PT, R19, R0, PT ;  /* 0x000000001300720b */ /* 0x004fc80003f04000 */
[----:B------:R-:W-:Y:S02]  /*09c0*/  FSEL R0, R19, R0, P0 ;  /* 0x0000000013007208 */ /* 0x000fe40000000000 */
[----:B------:R-:W-:Y:S02]  /*09d0*/  SEL R3, R14, R3, P0 ;  /* 0x000000030e037207 */ /* 0x000fe40000000000 */
[----:B---3--:R-:W-:-:S04]  /*09e0*/  FSETP.GT.AND P2, PT, R21, R0, PT ;  /* 0x000000001500720b */ /* 0x008fc80003f44000 */
[----:B------:R-:W-:-:S04]  /*09f0*/  FSEL R0, R21, R0, P2 ;  /* 0x0000000015007208 */ /* 0x000fc80001000000 */
[----:B----4-:R-:W-:-:S04]  /*0a00*/  FSETP.GT.AND P3, PT, R23, R0, PT ;  /* 0x000000001700720b */ /* 0x010fc80003f64000 */
[----:B------:R-:W-:Y:S01]  /*0a10*/  FSEL R0, R23, R0, P3 ;  /* 0x0000000017007208 */ /* 0x000fe20001800000 */
[----:B------:R-:W-:-:S03]  /*0a20*/  @P2 VIADD R3, R14, 0x1 ;  /* 0x000000010e032836 */ /* 0x000fc60000000000 */
[----:B-----5:R-:W-:-:S04]  /*0a30*/  FSETP.GT.AND P4, PT, R25, R0, PT ;  /* 0x000000001900720b */ /* 0x020fc80003f84000 */
[----:B------:R-:W-:Y:S01]  /*0a40*/  FSEL R0, R25, R0, P4 ;  /* 0x0000000019007208 */ /* 0x000fe20002000000 */
[----:B------:R-:W-:-:S08]  /*0a50*/  @P3 VIADD R3, R14, 0x2 ;  /* 0x000000020e033836 */ /* 0x000fd00000000000 */
[C---:B------:R-:W-:Y:S02]  /*0a60*/  @P4 VIADD R3, R14.reuse, 0x3 ;  /* 0x000000030e034836 */ /* 0x040fe40000000000 */
[----:B------:R-:W-:-:S07]  /*0a70*/  VIADD R14, R14, 0x4 ;  /* 0x000000040e0e7836 */ /* 0x000fce0000000000 */
.L_x_64:
[----:B------:R-:W-:Y:S05]  /*0a80*/  @!P1 BRA `(.L_x_62) ;  /* 0x0000000000c49947 */ /* 0x000fea0003800000 */
[----:B------:R-:W-:-:S05]  /*0a90*/  IMAD.WIDE.U32 R10, R14, 0x4, R6 ;  /* 0x000000040e0a7825 */ /* 0x000fca00078e0006 */
[----:B------:R-:W2:Y:S01]  /*0aa0*/  LDG.E R19, desc[UR6][R10.64] ;  /* 0x000000060a137981 */ /* 0x000ea2000c1e1900 */
[----:B------:R-:W-:Y:S02]  /*0ab0*/  ISETP.NE.AND P1, PT, R12, 0x1, PT ;  /* 0x000000010c00780c */ /* 0x000fe40003f25270 */
[----:B--2---:R-:W-:-:S04]  /*0ac0*/  FSETP.GT.AND P0, PT, R19, R0, PT ;  /* 0x000000001300720b */ /* 0x004fc80003f04000 */
[----:B------:R-:W-:Y:S02]  /*0ad0*/  FSEL R0, R19, R0, P0 ;  /* 0x0000000013007208 */ /* 0x000fe40000000000 */
[----:B------:R-:W-:-:S05]  /*0ae0*/  SEL R3, R14, R3, P0 ;  /* 0x000000030e037207 */ /* 0x000fca0000000000 */
[----:B------:R-:W-:Y:S05]  /*0af0*/  @!P1 BRA `(.L_x_62) ;  /* 0x0000000000a89947 */ /* 0x000fea0003800000 */
[----:B------:R-:W2:Y:S01]  /*0b00*/  LDG.E R19, desc[UR6][R10.64+0x4] ;  /* 0x000004060a137981 */ /* 0x000ea2000c1e1900 */
[----:B------:R-:W-:Y:S02]  /*0b10*/  ISETP.NE.AND P1, PT, R12, 0x2, PT ;  /* 0x000000020c00780c */ /* 0x000fe40003f25270 */
[----:B--2---:R-:W-:-:S04]  /*0b20*/  FSETP.GT.AND P0, PT, R19, R0, PT ;  /* 0x000000001300720b */ /* 0x004fc80003f04000 */
[----:B------:R-:W-:-:S09]  /*0b30*/  FSEL R0, R19, R0, P0 ;  /* 0x0000000013007208 */ /* 0x000fd20000000000 */
[----:B------:R-:W-:Y:S01]  /*0b40*/  @P0 VIADD R3, R14, 0x1 ;  /* 0x000000010e030836 */ /* 0x000fe20000000000 */
[----:B------:R-:W-:Y:S06]  /*0b50*/  @!P1 BRA `(.L_x_62) ;  /* 0x0000000000909947 */ /* 0x000fec0003800000 */
[----:B------:R-:W2:Y:S02]  /*0b60*/  LDG.E R11, desc[UR6][R10.64+0x8] ;  /* 0x000008060a0b7981 */ /* 0x000ea4000c1e1900 */
[----:B--2---:R-:W-:-:S13]  /*0b70*/  FSETP.GT.AND P0, PT, R11, R0, PT ;  /* 0x000000000b00720b */ /* 0x004fda0003f04000 */
[----:B------:R-:W-:Y:S05]  /*0b80*/  @!P0 BRA `(.L_x_62) ;  /* 0x0000000000848947 */ /* 0x000fea0003800000 */
[----:B------:R-:W-:Y:S02]  /*0b90*/  VIADD R3, R14, 0x2 ;  /* 0x000000020e037836 */ /* 0x000fe40000000000 */
[----:B------:R-:W-:Y:S01]  /*0ba0*/  IMAD.MOV.U32 R0, RZ, RZ, R11 ;  /* 0x000000ffff007224 */ /* 0x000fe200078e000b */
[----:B------:R-:W-:Y:S06]  /*0bb0*/  BRA `(.L_x_62) ;  /* 0x0000000000787947 */ /* 0x000fec0003800000 */
.L_x_59:
[----:B------:R0:W5:Y:S01]  /*0bc0*/  LDG.E R14, desc[UR6][R4.64] ;  /* 0x00000006040e7981 */ /* 0x000162000c1e1900 */
[----:B------:R-:W-:Y:S02]  /*0bd0*/  HFMA2 R21, -RZ, RZ, 0, 0 ;  /* 0x00000000ff157431 */ /* 0x000fe400000001ff */
[----:B------:R-:W-:Y:S02]  /*0be0*/  IMAD.MOV R19, RZ, RZ, -R8 ;  /* 0x000000ffff137224 */ /* 0x000fe400078e0a08 */
[----:B------:R-:W-:Y:S02]  /*0bf0*/  IMAD.MOV.U32 R0, RZ, RZ, -0x800001 ;  /* 0xff7fffffff007424 */ /* 0x000fe400078e00ff */
[----:B------:R-:W-:-:S07]  /*0c00*/  IMAD.MOV.U32 R3, RZ, RZ, RZ ;  /* 0x000000ffff037224 */ /* 0x000fce00078e00ff */
.L_x_68:
[----:B-----5:R-:W-:-:S13]  /*0c10*/  ISETP.NE.AND P0, PT, R14, R21, PT ;  /* 0x000000150e00720c */ /* 0x020fda0003f05270 */
[----:B------:R-:W-:Y:S05]  /*0c20*/  @!P0 BRA `(.L_x_65) ;  /* 0x00000000004c8947 */ /* 0x000fea0003800000 */
[----:B------:R-:W-:Y:S02]  /*0c30*/  IMAD.MOV.U32 R22, RZ, RZ, R4 ;  /* 0x000000ffff167224 */ /* 0x000fe400078e0004 */
[----:B------:R-:W-:Y:S02]  /*0c40*/  IMAD.MOV.U32 R11, RZ, RZ, R5 ;  /* 0x000000ffff0b7224 */ /* 0x000fe400078e0005 */
[----:B------:R-:W-:-:S07]  /*0c50*/  IMAD.MOV.U32 R20, RZ, RZ, R19 ;  /* 0x000000ffff147224 */ /* 0x000fce00078e0013 */
.L_x_67:
[----:B------:R-:W-:Y:S01]  /*0c60*/  VIADD R20, R20, 0x1 ;  /* 0x0000000114147836 */ /* 0x000fe20000000000 */
[----:B------:R-:W-:-:S04]  /*0c70*/  IADD3 R10, P1, PT, R22, 0x4, RZ ;  /* 0x00000004160a7810 */ /* 0x000fc80007f3e0ff */
[----:B------:R-:W-:Y:S01]  /*0c80*/  ISETP.NE.AND P0, PT, R20, RZ, PT ;  /* 0x000000ff1400720c */ /* 0x000fe20003f05270 */
[----:B------:R-:W-:-:S12]  /*0c90*/  IMAD.X R11, RZ, RZ, R11, P1 ;  /* 0x000000ffff0b7224 */ /* 0x000fd800008e060b */
[----:B------:R-:W-:Y:S05]  /*0ca0*/  @!P0 BRA `(.L_x_66) ;  /* 0x0000000000188947 */ /* 0x000fea0003800000 */
[----:B------:R-:W-:-:S04]  /*0cb0*/  IMAD.MOV.U32 R22, RZ, RZ, R10 ;  /* 0x000000ffff167224 */ /* 0x000fc800078e000a */
[----:B------:R-:W-:-:S06]  /*0cc0*/  IMAD.MOV.U32 R10, RZ, RZ, R22 ;  /* 0x000000ffff0a7224 */ /* 0x000fcc00078e0016 */
[----:B------:R-:W2:Y:S02]  /*0cd0*/  LDG.E R10, desc[UR6][R10.64] ;  /* 0x000000060a0a7981 */ /* 0x000ea4000c1e1900 */
[----:B--2---:R-:W-:-:S13]  /*0ce0*/  ISETP.NE.AND P0, PT, R10, R21, PT ;  /* 0x000000150a00720c */ /* 0x004fda0003f05270 */
[----:B------:R-:W-:Y:S05]  /*0cf0*/  @P0 BRA `(.L_x_67) ;  /* 0xfffffffc00d80947 */ /* 0x000fea000383ffff */
[----:B------:R-:W-:Y:S05]  /*0d00*/  BRA `(.L_x_65) ;  /* 0x0000000000147947 */ /* 0x000fea0003800000 */
.L_x_66:
[----:B------:R-:W-:-:S06]  /*0d10*/  IMAD.WIDE.U32 R10, R21, 0x4, R6 ;  /* 0x00000004150a7825 */ /* 0x000fcc00078e0006 */
[----:B------:R-:W2:Y:S02]  /*0d20*/  LDG.E R11, desc[UR6][R10.64] ;  /* 0x000000060a0b7981 */ /* 0x000ea4000c1e1900 */
[----:B--2---:R-:W-:-:S13]  /*0d30*/  FSETP.GT.AND P0, PT, R11, R0, PT ;  /* 0x000000000b00720b */ /* 0x004fda0003f04000 */
[----:B------:R-:W-:Y:S02]  /*0d40*/  @P0 IMAD.MOV.U32 R0, RZ, RZ, R11 ;  /* 0x000000ffff000224 */ /* 0x000fe400078e000b */
[----:B------:R-:W-:-:S07]  /*0d50*/  @P0 IMAD.MOV.U32 R3, RZ, RZ, R21 ;  /* 0x000000ffff030224 */ /* 0x000fce00078e0015 */
.L_x_65:
[----:B------:R-:W1:Y:S01]  /*0d60*/  LDCU UR4, c[0x0][0x39c] ;  /* 0x00007380ff0477ac */ /* 0x000e620008000800 */
[----:B------:R-:W-:-:S05]  /*0d70*/  VIADD R21, R21, 0x1 ;  /* 0x0000000115157836 */ /* 0x000fca0000000000 */
[----:B-1----:R-:W-:-:S13]  /*0d80*/  ISETP.NE.AND P0, PT, R21, UR4, PT ;  /* 0x0000000415007c0c */ /* 0x002fda000bf05270 */
[----:B------:R-:W-:Y:S05]  /*0d90*/  @P0 BRA `(.L_x_68) ;  /* 0xfffffffc009c0947 */ /* 0x000fea000383ffff */
.L_x_62:
[----:B------:R-:W-:-:S05]  /*0da0*/  IMAD.WIDE.U32 R10, R8, 0x4, R4 ;  /* 0x00000004080a7825 */ /* 0x000fca00078e0004 */
[----:B------:R1:W-:Y:S04]  /*0db0*/  STG.E desc[UR6][R10.64], R3 ;  /* 0x000000030a007986 */ /* 0x0003e8000c101906 */
[----:B------:R1:W5:Y:S01]  /*0dc0*/  LDG.E R14, desc[UR6][R4.64] ;  /* 0x00000006040e7981 */ /* 0x000362000c1e1900 */
[----:B------:R-:W-:Y:S02]  /*0dd0*/  IMAD.MOV.U32 R20, RZ, RZ, RZ ;  /* 0x000000ffff147224 */ /* 0x000fe400078e00ff */
[----:B------:R-:W-:-:S07]  /*0de0*/  IMAD.MOV.U32 R19, RZ, RZ, RZ ;  /* 0x000000ffff137224 */ /* 0x000fce00078e00ff */
.L_x_72:
[----:B-----5:R-:W-:-:S13]  /*0df0*/  ISETP.NE.AND P0, PT, R14, R19, PT ;  /* 0x000000130e00720c */ /* 0x020fda0003f05270 */
[----:B------:R-:W-:Y:S05]  /*0e00*/  @!P0 BRA `(.L_x_69) ;  /* 0x0000000000208947 */ /* 0x000fea0003800000 */
[----:B-1----:R-:W-:-:S07]  /*0e10*/  MOV R3, RZ ;  /* 0x000000ff00037202 */ /* 0x002fce0000000f00 */
.L_x_71:
[----:B------:R-:W-:-:S13]  /*0e20*/  ISETP.NE.AND P0, PT, R3, R8, PT ;  /* 0x000000080300720c */ /* 0x000fda0003f05270 */
[----:B------:R-:W-:Y:S05]  /*0e30*/  @!P0 BRA `(.L_x_70) ;  /* 0x0000000000488947 */ /* 0x000fea0003800000 */
[----:B------:R-:W-:-:S04]  /*0e40*/  VIADD R3, R3, 0x1 ;  /* 0x0000000103037836 */ /* 0x000fc80000000000 */
[----:B------:R-:W-:-:S06]  /*0e50*/  IMAD.WIDE.U32 R10, R3, 0x4, R4 ;  /* 0x00000004030a7825 */ /* 0x000fcc00078e0004 */
[----:B------:R-:W2:Y:S02]  /*0e60*/  LDG.E R10, desc[UR6][R10.64] ;  /* 0x000000060a0a7981 */ /* 0x000ea4000c1e1900 */
[----:B--2---:R-:W-:-:S13]  /*0e70*/  ISETP.NE.AND P0, PT, R10, R19, PT ;  /* 0x000000130a00720c */ /* 0x004fda0003f05270 */
[----:B------:R-:W-:Y:S05]  /*0e80*/  @P0 BRA `(.L_x_71) ;  /* 0xfffffffc00e40947 */ /* 0x000fea000383ffff */
.L_x_69:
[----:B-1----:R-:W-:-:S06]  /*0e90*/  IMAD.WIDE.U32 R10, R19, 0x4, R6 ;  /* 0x00000004130a7825 */ /* 0x002fcc00078e0006 */
[----:B------:R-:W2:Y:S01]  /*0ea0*/  LDG.E R11, desc[UR6][R10.64] ;  /* 0x000000060a0b7981 */ /* 0x000ea2000c1e1900 */
[----:B------:R-:W-:Y:S02]  /*0eb0*/  IMAD.MOV.U32 R22, RZ, RZ, 0x3bbb989d ;  /* 0x3bbb989dff167424 */ /* 0x000fe400078e00ff */
[----:B------:R-:W-:Y:S02]  /*0ec0*/  IMAD.MOV.U32 R24, RZ, RZ, 0x437c0000 ;  /* 0x437c0000ff187424 */ /* 0x000fe400078e00ff */
[----:B--2---:R-:W-:-:S04]  /*0ed0*/  FADD R3, R11, -R0 ;  /* 0x800000000b037221 */ /* 0x004fc80000000000 */
[----:B------:R-:W-:-:S04]  /*0ee0*/  FFMA.SAT R21, R3, R22, 0.5 ;  /* 0x3f00000003157423 */ /* 0x000fc80000002016 */
[----:B------:R-:W-:-:S04]  /*0ef0*/  FFMA.RM R21, R21, R24, 12582913 ;  /* 0x4b40000115157423 */ /* 0x000fc80000004018 */
[C---:B------:R-:W-:Y:S01]  /*0f00*/  FADD R22, R21.reuse, -12583039 ;  /* 0xcb40007f15167421 */ /* 0x040fe20000000000 */
[----:B------:R-:W-:-:S03]  /*0f10*/  IMAD.SHL.U32 R21, R21, 0x800000, RZ ;  /* 0x0080000015157824 */ /* 0x000fc600078e00ff */
[----:B------:R-:W-:-:S04]  /*0f20*/  FFMA R22, R3, 1.4426950216293334961, -R22 ;  /* 0x3fb8aa3b03167823 */ /* 0x000fc80000000816 */
[----:B------:R-:W-:-:S06]  /*0f30*/  FFMA R22, R3, 1.925963033500011079e-08, R22 ;  /* 0x32a5706003167823 */ /* 0x000fcc0000000016 */
[----:B------:R-:W1:Y:S02]  /*0f40*/  MUFU.EX2 R22, R22 ;  /* 0x0000001600167308 */ /* 0x000e640000000800 */
[----:B-1----:R-:W-:-:S07]  /*0f50*/  FFMA R20, R21, R22, R20 ;  /* 0x0000001615147223 */ /* 0x002fce0000000014 */
.L_x_70:
[----:B------:R-:W1:Y:S01]  /*0f60*/  LDCU UR4, c[0x0][0x39c] ;  /* 0x00007380ff0477ac */ /* 0x000e620008000800 */
[----:B------:R-:W-:-:S05]  /*0f70*/  VIADD R19, R19, 0x1 ;  /* 0x0000000113137836 */ /* 0x000fca0000000000 */
[----:B-1----:R-:W-:-:S13]  /*0f80*/  ISETP.NE.AND P0, PT, R19, UR4, PT ;  /* 0x0000000413007c0c */ /* 0x002fda000bf05270 */
[----:B------:R-:W-:Y:S05]  /*0f90*/  @P0 BRA `(.L_x_72) ;  /* 0xfffffffc00940947 */ /* 0x000fea000383ffff */
[----:B------:R-:W-:Y:S02]  /*0fa0*/  IMAD.MOV.U32 R3, RZ, RZ, 0x3bbb989d ;  /* 0x3bbb989dff037424 */ /* 0x000fe400078e00ff */
[----:B------:R-:W-:Y:S01]  /*0fb0*/  FADD R0, R0, -R0 ;  /* 0x8000000000007221 */ /* 0x000fe20000000000 */
[----:B------:R-:W-:Y:S02]  /*0fc0*/  IMAD.MOV.U32 R10, RZ, RZ, 0x437c0000 ;  /* 0x437c0000ff0a7424 */ /* 0x000fe400078e00ff */
[----:B------:R-:W-:Y:S01]  /*0fd0*/  FADD R19, R20, 9.9999997171806853657e-10 ;  /* 0x3089705f14137421 */ /* 0x000fe20000000000 */
[----:B------:R-:W-:-:S04]  /*0fe0*/  FFMA.SAT R3, R0, R3, 0.5 ;  /* 0x3f00000000037423 */ /* 0x000fc80000002003 */
[----:B------:R-:W-:Y:S02]  /*0ff0*/  FFMA.RM R3, R3, R10, 12582913 ;  /* 0x4b40000103037423 */ /* 0x000fe4000000400a */
[----:B------:R-:W1:Y:S02]  /*1000*/  MUFU.RCP R10, R19 ;  /* 0x00000013000a7308 */ /* 0x000e640000001000 */
[----:B------:R-:W-:-:S04]  /*1010*/  FADD R11, R3, -12583039 ;  /* 0xcb40007f030b7421 */ /* 0x000fc80000000000 */
[----:B------:R-:W-:-:S04]  /*1020*/  FFMA R11, R0, 1.4426950216293334961, -R11 ;  /* 0x3fb8aa3b000b7823 */ /* 0x000fc8000000080b */
[----:B------:R-:W-:Y:S01]  /*1030*/  FFMA R11, R0, 1.925963033500011079e-08, R11 ;  /* 0x32a57060000b7823 */ /* 0x000fe2000000000b */
[----:B------:R-:W-:-:S05]  /*1040*/  IMAD.SHL.U32 R0, R3, 0x800000, RZ ;  /* 0x0080000003007824 */ /* 0x000fca00078e00ff */
[----:B------:R-:W2:Y:S01]  /*1050*/  MUFU.EX2 R11, R11 ;  /* 0x0000000b000b7308 */ /* 0x000ea20000000800 */
[----:B-1----:R-:W-:-:S04]  /*1060*/  FFMA R3, -R19, R10, 1 ;  /* 0x3f80000013037423 */ /* 0x002fc8000000010a */
[----:B------:R-:W-:Y:S01]  /*1070*/  FFMA R3, R10, R3, R10 ;  /* 0x000000030a037223 */ /* 0x000fe2000000000a */
[----:B--2---:R-:W-:-:S04]  /*1080*/  FMUL R0, R0, R11 ;  /* 0x0000000b00007220 */ /* 0x004fc80000400000 */
[----:B------:R-:W1:Y:S01]  /*1090*/  FCHK P0, R0, R19 ;  /* 0x0000001300007302 */ /* 0x000e620000000000 */
[----:B------:R-:W-:-:S04]  /*10a0*/  FFMA R10, R0, R3, RZ ;  /* 0x00000003000a7223 */ /* 0x000fc800000000ff */
[----:B------:R-:W-:-:S04]  /*10b0*/  FFMA R14, -R19, R10, R0 ;  /* 0x0000000a130e7223 */ /* 0x000fc80000000100 */
[----:B------:R-:W-:Y:S01]  /*10c0*/  FFMA R3, R3, R14, R10 ;  /* 0x0000000e03037223 */ /* 0x000fe2000000000a */
[----:B-1----:R-:W-:Y:S06]  /*10d0*/  @!P0 BRA `(.L_x_73) ;  /* 0x00000000000c8947 */ /* 0x002fec0003800000 */
[----:B------:R-:W-:Y:S01]  /*10e0*/  IMAD.MOV.U32 R3, RZ, RZ, R19 ;  /* 0x000000ffff037224 */ /* 0x000fe200078e0013 */
[----:B------:R-:W-:-:S07]  /*10f0*/  MOV R14, 0x1110 ;  /* 0x00001110000e7802 */ /* 0x000fce0000000f00 */
[----:B0-----:R-:W-:Y:S05]  /*1100*/  CALL.REL.NOINC `($__internal_1_$__cuda_sm3x_div_rn_noftz_f32_slowpath) ;  /* 0x0000000400c47944 */ /* 0x001fea0003c00000 */
.L_x_73:
[----:B------:R-:W1:Y:S01]  /*1110*/  LDC.64 R10, c[0x0][0x390] ;  /* 0x0000e400ff0a7b82 */ /* 0x000e620000000a00 */
[----:B------:R-:W2:Y:S01]  /*1120*/  LDCU UR4, c[0x0][0x3a0] ;  /* 0x00007400ff0477ac */ /* 0x000ea20008000800 */
[----:B------:R-:W-:Y:S01]  /*1130*/  IADD3 R0, P0, PT, R9, R8, RZ ;  /* 0x0000000809007210 */ /* 0x000fe20007f1e0ff */
[----:B------:R-:W-:-:S04]  /*1140*/  VIADD R8, R8, 0x1 ;  /* 0x0000000108087836 */ /* 0x000fc80000000000 */
[----:B------:R-:W-:Y:S01]  /*1150*/  IMAD.X R14, RZ, RZ, R2, P0 ;  /* 0x000000ffff0e7224 */ /* 0x000fe200000e0602 */
[----:B-1----:R-:W-:-:S04]  /*1160*/  LEA R10, P0, R0, R10, 0x2 ;  /* 0x0000000a000a7211 */ /* 0x002fc800078010ff */
[----:B------:R-:W-:Y:S02]  /*1170*/  LEA.HI.X R11, R0, R11, R14, 0x2, P0 ;  /* 0x0000000b000b7211 */ /* 0x000fe400000f140e */
[----:B--2---:R-:W-:-:S03]  /*1180*/  ISETP.NE.AND P0, PT, R8, UR4, PT ;  /* 0x0000000408007c0c */ /* 0x004fc6000bf05270 */
[----:B------:R1:W-:Y:S10]  /*1190*/  STG.E desc[UR6][R10.64], R3 ;  /* 0x000000030a007986 */ /* 0x0003f4000c101906 */
[----:B------:R-:W-:Y:S05]  /*11a0*/  @!P0 EXIT ;  /* 0x000000000000894d */ /* 0x000fea0003800000 */
[----:B------:R-:W-:Y:S05]  /*11b0*/  BRA `(.L_x_74) ;  /* 0xffffffec00fc7947 */ /* 0x000fea000383ffff */
.L_x_58:
[----:B------:R-:W-:Y:S02]  /*11c0*/  HFMA2 R12, -RZ, RZ, 1.75, 0 ;  /* 0x3f000000ff0c7431 */ /* 0x000fe400000001ff */
[----:B------:R-:W-:Y:S01]  /*11d0*/  IMAD.MOV.U32 R7, RZ, RZ, 0x437c0000 ;  /* 0x437c0000ff077424 */ /* 0x000fe200078e00ff */
[C---:B------:R-:W-:Y:S01]  /*11e0*/  ISETP.GE.U32.AND P0, PT, R3.reuse, 0x4, PT ;  /* 0x000000040300780c */ /* 0x040fe20003f06070 */
[----:B------:R-:W-:Y:S01]  /*11f0*/  IMAD.MOV.U32 R8, RZ, RZ, RZ ;  /* 0x000000ffff087224 */ /* 0x000fe200078e00ff */
[----:B------:R-:W-:Y:S01]  /*1200*/  LOP3.LUT R6, R3, 0x3, RZ, 0xc0, !PT ;  /* 0x0000000303067812 */ /* 0x000fe200078ec0ff */
[----:B------:R-:W-:-:S04]  /*1210*/  FFMA.RM R12, R7, R12, 12582913 ;  /* 0x4b400001070c7423 */ /* 0x000fc8000000400c */
[C---:B------:R-:W-:Y:S01]  /*1220*/  FADD R0, R12.reuse, -12583039 ;  /* 0xcb40007f0c007421 */ /* 0x040fe20000000000 */
[----:B------:R-:W-:-:S03]  /*1230*/  IMAD.SHL.U32 R12, R12, 0x800000, RZ ;  /* 0x008000000c0c7824 */ /* 0x000fc600078e00ff */
[----:B------:R-:W-:-:S04]  /*1240*/  FADD R0, RZ, -R0 ;  /* 0x80000000ff007221 */ /* 0x000fc80000000000 */
[----:B------:R-:W-:Y:S01]  /*1250*/  FADD R13, RZ, R0 ;  /* 0x00000000ff0d7221 */ /* 0x000fe20000000000 */
[----:B------:R-:W-:Y:S06]  /*1260*/  @!P0 BRA `(.L_x_75) ;  /* 0x0000000000888947 */ /* 0x000fec0003800000 */
[----:B------:R-:W0:Y:S01]  /*1270*/  MUFU.EX2 R7, R13 ;  /* 0x0000000d00077308 */ /* 0x000e220000000800 */
[----:B------:R-:W-:Y:S02]  /*1280*/  IMAD.MOV.U32 R11, RZ, RZ, 0x4e6e6b28 ;  /* 0x4e6e6b28ff0b7424 */ /* 0x000fe400078e00ff */
[----:B------:R-:W-:-:S04]  /*1290*/  IMAD.MOV.U32 R8, RZ, RZ, 0x3089705f ;  /* 0x3089705fff087424 */ /* 0x000fc800078e00ff */
[----:B------:R-:W-:Y:S01]  /*12a0*/  FFMA R8, R11, -R8, 1 ;  /* 0x3f8000000b087423 */ /* 0x000fe20000000808 */
[----:B0-----:R-:W-:-:S03]  /*12b0*/  FMUL R0, R12, R7 ;  /* 0x000000070c007220 */ /* 0x001fc60000400000 */
[----:B------:R-:W-:Y:S01]  /*12c0*/  FFMA R7, R8, R11, 1.00000000000000000000e+09 ;  /* 0x4e6e6b2808077423 */ /* 0x000fe2000000000b */
[----:B------:R-:W-:Y:S01]  /*12d0*/  LOP3.LUT R8, R3, 0x7ffffffc, RZ, 0xc0, !PT ;  /* 0x7ffffffc03087812 */ /* 0x000fe200078ec0ff */
[----:B------:R-:W0:Y:S02]  /*12e0*/  FCHK P0, R0, 9.9999997171806853657e-10 ;  /* 0x3089705f00007902 */ /* 0x000e240000000000 */
[----:B------:R-:W-:-:S04]  /*12f0*/  FFMA R10, R0, R7, RZ ;  /* 0x00000007000a7223 */ /* 0x000fc800000000ff */
[----:B------:R-:W-:-:S04]  /*1300*/  FFMA R11, R10, -9.9999997171806853657e-10, R0 ;  /* 0xb089705f0a0b7823 */ /* 0x000fc80000000000 */
[----:B------:R-:W-:Y:S01]  /*1310*/  FFMA R7, R7, R11, R10 ;  /* 0x0000000b07077223 */ /* 0x000fe2000000000a */
[----:B0-----:R-:W-:Y:S06]  /*1320*/  @!P0 BRA `(.L_x_76) ;  /* 0x0000000000108947 */ /* 0x001fec0003800000 */
[----:B------:R-:W-:Y:S01]  /*1330*/  IMAD.MOV.U32 R3, RZ, RZ, 0x3089705f ;  /* 0x3089705fff037424 */ /* 0x000fe200078e00ff */
[----:B------:R-:W-:-:S07]  /*1340*/  MOV R14, 0x1360 ;  /* 0x00001360000e7802 */ /* 0x000fce0000000f00 */
[----:B------:R-:W-:Y:S05]  /*1350*/  CALL.REL.NOINC `($__internal_1_$__cuda_sm3x_div_rn_noftz_f32_slowpath) ;  /* 0x0000000400307944 */ /* 0x000fea0003c00000 */
[----:B------:R-:W-:-:S07]  /*1360*/  IMAD.MOV.U32 R7, RZ, RZ, R3 ;  /* 0x000000ffff077224 */ /* 0x000fce00078e0003 */
.L_x_76:
[----:B------:R-:W0:Y:S01]  /*1370*/  LDC.64 R16, c[0x0][0x390] ;  /* 0x0000e400ff107b82 */ /* 0x000e220000000a00 */
[----:B------:R-:W-:-:S07]  /*1380*/  IMAD.MOV.U32 R3, RZ, RZ, RZ ;  /* 0x000000ffff037224 */ /* 0x000fce00078e00ff */
.L_x_77:
[----:B------:R-:W-:Y:S01]  /*1390*/  IADD3 R0, P0, PT, R9, R3, RZ ;  /* 0x0000000309007210 */ /* 0x000fe20007f1e0ff */
[----:B-1----:R-:W-:-:S04]  /*13a0*/  IMAD.WIDE.U32 R10, R3, 0x4, R4 ;  /* 0x00000004030a7825 */ /* 0x002fc800078e0004 */
[----:B------:R-:W-:Y:S01]  /*13b0*/  IMAD.X R15, RZ, RZ, R2, P0 ;  /* 0x000000ffff0f7224 */ /* 0x000fe200000e0602 */
[C---:B0-----:R-:W-:Y:S01]  /*13c0*/  LEA R14, P0, R0.reuse, R16, 0x2 ;  /* 0x00000010000e7211 */ /* 0x041fe200078010ff */
[----:B------:R1:W-:Y:S01]  /*13d0*/  STG.E desc[UR6][R10.64], RZ ;  /* 0x000000ff0a007986 */ /* 0x0003e2000c101906 */
[----:B------:R-:W-:Y:S02]  /*13e0*/  VIADD R3, R3, 0x4 ;  /* 0x0000000403037836 */ /* 0x000fe40000000000 */
[----:B------:R-:W-:-:S03]  /*13f0*/  LEA.HI.X R15, R0, R17, R15, 0x2, P0 ;  /* 0x00000011000f7211 */ /* 0x000fc600000f140f */
[----:B------:R-:W-:Y:S02]  /*1400*/  ISETP.NE.AND P0, PT, R3, R8, PT ;  /* 0x000000080300720c */ /* 0x000fe40003f05270 */
[----:B------:R1:W-:Y:S04]  /*1410*/  STG.E desc[UR6][R14.64], R7 ;  /* 0x000000070e007986 */ /* 0x0003e8000c101906 */
[----:B------:R1:W-:Y:S04]  /*1420*/  STG.E desc[UR6][R10.64+0x4], RZ ;  /* 0x000004ff0a007986 */ /* 0x0003e8000c101906 */
[----:B------:R1:W-:Y:S04]  /*1430*/  STG.E desc[UR6][R14.64+0x4], R7 ;  /* 0x000004070e007986 */ /* 0x0003e8000c101906 */
[----:B------:R1:W-:Y:S04]  /*1440*/  STG.E desc[UR6][R10.64+0x8], RZ ;  /* 0x000008ff0a007986 */ /* 0x0003e8000c101906 */
[----:B------:R1:W-:Y:S04]  /*1450*/  STG.E desc[UR6][R14.64+0x8], R7 ;  /* 0x000008070e007986 */ /* 0x0003e8000c101906 */
[----:B------:R1:W-:Y:S04]  /*1460*/  STG.E desc[UR6][R10.64+0xc], RZ ;  /* 0x00000cff0a007986 */ /* 0x0003e8000c101906 */
[----:B------:R1:W-:Y:S01]  /*1470*/  STG.E desc[UR6][R14.64+0xc], R7 ;  /* 0x00000c070e007986 */ /* 0x0003e2000c101906 */
[----:B------:R-:W-:Y:S05]  /*1480*/  @P0 BRA `(.L_x_77) ;  /* 0xfffffffc00c00947 */ /* 0x000fea000383ffff */
.L_x_75:
[----:B------:R-:W-:-:S13]  /*1490*/  ISETP.NE.AND P0, PT, R6, RZ, PT ;  /* 0x000000ff0600720c */ /* 0x000fda0003f05270 */
[----:B------:R-:W-:Y:S05]  /*14a0*/  @!P0 EXIT ;  /* 0x000000000000894d */ /* 0x000fea0003800000 */
[----:B------:R-:W-:-:S13]  /*14b0*/  ISETP.NE.AND P0, PT, R6, 0x1, PT ;  /* 0x000000010600780c */ /* 0x000fda0003f05270 */
[----:B------:R-:W-:Y:S05]  /*14c0*/  @!P0 BRA `(.L_x_78) ;  /* 0x0000000000648947 */ /* 0x000fea0003800000 */
[----:B------:R-:W0:Y:S01]  /*14d0*/  MUFU.EX2 R3, R13 ;  /* 0x0000000d00037308 */ /* 0x000e220000000800 */
[----:B-1----:R-:W-:-:S04]  /*14e0*/  IMAD.WIDE.U32 R6, R8, 0x4, R4 ;  /* 0x0000000408067825 */ /* 0x002fc800078e0004 */
[----:B------:R-:W-:Y:S01]  /*14f0*/  IMAD.MOV.U32 R10, RZ, RZ, 0x4e6e6b28 ;  /* 0x4e6e6b28ff0a7424 */ /* 0x000fe200078e00ff */
[----:B------:R1:W-:Y:S01]  /*1500*/  STG.E desc[UR6][R6.64], RZ ;  /* 0x000000ff06007986 */ /* 0x0003e2000c101906 */
[----:B------:R-:W-:-:S04]  /*1510*/  IMAD.MOV.U32 R11, RZ, RZ, 0x3089705f ;  /* 0x3089705fff0b7424 */ /* 0x000fc800078e00ff */
[----:B------:R-:W-:-:S04]  /*1520*/  FFMA R11, R10, -R11, 1 ;  /* 0x3f8000000a0b7423 */ /* 0x000fc8000000080b */
[----:B------:R-:W-:Y:S01]  /*1530*/  FFMA R11, R11, R10, 1.00000000000000000000e+09 ;  /* 0x4e6e6b280b0b7423 */ /* 0x000fe2000000000a */
[----:B0-----:R-:W-:-:S04]  /*1540*/  FMUL R0, R12, R3 ;  /* 0x000000030c007220 */ /* 0x001fc80000400000 */
[----:B------:R-:W0:Y:S01]  /*1550*/  FCHK P0, R0, 9.9999997171806853657e-10 ;  /* 0x3089705f00007902 */ /* 0x000e220000000000 */
[----:B------:R-:W-:-:S04]  /*1560*/  FFMA R3, R0, R11, RZ ;  /* 0x0000000b00037223 */ /* 0x000fc800000000ff */
[----:B------:R-:W-:-:S04]  /*1570*/  FFMA R10, R3, -9.9999997171806853657e-10, R0 ;  /* 0xb089705f030a7823 */ /* 0x000fc80000000000 */
[----:B------:R-:W-:Y:S01]  /*1580*/  FFMA R3, R11, R10, R3 ;  /* 0x0000000a0b037223 */ /* 0x000fe20000000003 */
[----:B01----:R-:W-:Y:S06]  /*1590*/  @!P0 BRA `(.L_x_79) ;  /* 0x00000000000c8947 */ /* 0x003fec0003800000 */
[----:B------:R-:W-:Y:S01]  /*15a0*/  IMAD.MOV.U32 R3, RZ, RZ, 0x3089705f ;  /* 0x3089705fff037424 */ /* 0x000fe200078e00ff */
[----:B------:R-:W-:-:S07]  /*15b0*/  MOV R14, 0x15d0 ;  /* 0x000015d0000e7802 */ /* 0x000fce0000000f00 */
[----:B------:R-:W-:Y:S05]  /*15c0*/  CALL.REL.NOINC `($__internal_1_$__cuda_sm3x_div_rn_noftz_f32_slowpath) ;  /* 0x0000000000947944 */ /* 0x000fea0003c00000 */
.L_x_79:
[----:B------:R-:W0:Y:S01]  /*15d0*/  LDC.64 R14, c[0x0][0x390] ;  /* 0x0000e400ff0e7b82 */ /* 0x000e220000000a00 */
[----:B------:R-:W-:Y:S01]  /*15e0*/  IADD3 R0, P0, PT, R9, R8, RZ ;  /* 0x0000000809007210 */ /* 0x000fe20007f1e0ff */
[----:B------:R-:W-:-:S03]  /*15f0*/  VIADD R8, R8, 0x2 ;  /* 0x0000000208087836 */ /* 0x000fc60000000000 */
[----:B------:R-:W-:Y:S02]  /*1600*/  IADD3.X R11, PT, PT, RZ, R2, RZ, P0, !PT ;  /* 0x00000002ff0b7210 */ /* 0x000fe400007fe4ff */
[----:B0-----:R-:W-:-:S04]  /*1610*/  LEA R10, P0, R0, R14, 0x2 ;  /* 0x0000000e000a7211 */ /* 0x001fc800078010ff */
[----:B------:R-:W-:-:S05]  /*1620*/  LEA.HI.X R11, R0, R15, R11, 0x2, P0 ;  /* 0x0000000f000b7211 */ /* 0x000fca00000f140b */
[----:B------:R0:W-:Y:S04]  /*1630*/  STG.E desc[UR6][R10.64], R3 ;  /* 0x000000030a007986 */ /* 0x0001e8000c101906 */
[----:B------:R0:W-:Y:S04]  /*1640*/  STG.E desc[UR6][R6.64+0x4], RZ ;  /* 0x000004ff06007986 */ /* 0x0001e8000c101906 */
[----:B------:R0:W-:Y:S02]  /*1650*/  STG.E desc[UR6][R10.64+0x4], R3 ;  /* 0x000004030a007986 */ /* 0x0001e4000c101906 */
.L_x_78:
[----:B------:R-:W2:Y:S02]  /*1660*/  LDC R0, c[0x0][0x3a0] ;  /* 0x0000e800ff007b82 */ /* 0x000ea40000000800 */
[----:B--2---:R-:W-:-:S04]  /*1670*/  LOP3.LUT R0, R0, 0x1, RZ, 0xc0, !PT ;  /* 0x0000000100007812 */ /* 0x004fc800078ec0ff */
[----:B------:R-:W-:-:S13]  /*1680*/  ISETP.NE.U32.AND P0, PT, R0, 0x1, PT ;  /* 0x000000010000780c */ /* 0x000fda0003f05070 */
[----:B------:R-:W-:Y:S05]  /*1690*/  @P0 EXIT ;  /* 0x000000000000094d */ /* 0x000fea0003800000 */
[----:B------:R-:W2:Y:S01]  /*16a0*/  MUFU.EX2 R13, R13 ;  /* 0x0000000d000d7308 */ /* 0x000ea20000000800 */
[----:B0-----:R-:W-:Y:S02]  /*16b0*/  IMAD.MOV.U32 R3, RZ, RZ, 0x4e6e6b28 ;  /* 0x4e6e6b28ff037424 */ /* 0x001fe400078e00ff */
[----:B------:R-:W-:Y:S02]  /*16c0*/  IMAD.MOV.U32 R0, RZ, RZ, 0x3089705f ;  /* 0x3089705fff007424 */ /* 0x000fe400078e00ff */
[----:B------:R-:W-:-:S04]  /*16d0*/  IMAD.WIDE.U32 R4, R8, 0x4, R4 ;  /* 0x0000000408047825 */ /* 0x000fc800078e0004 */
[----:B------:R-:W-:Y:S01]  /*16e0*/  FFMA R6, R3, -R0, 1 ;  /* 0x3f80000003067423 */ /* 0x000fe20000000800 */
[----:B------:R0:W-:Y:S03]  /*16f0*/  STG.E desc[UR6][R4.64], RZ ;  /* 0x000000ff04007986 */ /* 0x0001e6000c101906 */
[----:B------:R-:W-:Y:S01]  /*1700*/  FFMA R3, R6, R3, 1.00000000000000000000e+09 ;  /* 0x4e6e6b2806037423 */ /* 0x000fe20000000003 */
[----:B--2---:R-:W-:-:S04]  /*1710*/  FMUL R0, R12, R13 ;  /* 0x0000000d0c007220 */ /* 0x004fc80000400000 */
[----:B------:R-:W2:Y:S01]  /*1720*/  FCHK P0, R0, 9.9999997171806853657e-10 ;  /* 0x3089705f00007902 */ /* 0x000ea20000000000 */
[----:B-1----:R-:W-:-:S04]  /*1730*/  FFMA R7, R0, R3, RZ ;  /* 0x0000000300077223 */ /* 0x002fc800000000ff */
[----:B------:R-:W-:-:S04]  /*1740*/  FFMA R6, R7, -9.9999997171806853657e-10, R0 ;  /* 0xb089705f07067823 */ /* 0x000fc80000000000 */
[----:B------:R-:W-:Y:S01]  /*1750*/  FFMA R7, R3, R6, R7 ;  /* 0x0000000603077223 */ /* 0x000fe20000000007 */
[----:B0-2---:R-:W-:Y:S06]  /*1760*/  @!P0 BRA `(.L_x_80) ;  /* 0x0000000000108947 */ /* 0x005fec0003800000 */
[----:B------:R-:W-:Y:S01]  /*1770*/  IMAD.MOV.U32 R3, RZ, RZ, 0x3089705f ;  /* 0x3089705fff037424 */ /* 0x000fe200078e00ff */
[----:B------:R-:W-:-:S07]  /*1780*/  MOV R14, 0x17a0 ;  /* 0x000017a0000e7802 */ /* 0x000fce0000000f00 */
[----:B------:R-:W-:Y:S05]  /*1790*/  CALL.REL.NOINC `($__internal_1_$__cuda_sm3x_div_rn_noftz_f32_slowpath) ;  /* 0x0000000000207944 */ /* 0x000fea0003c00000 */
[----:B------:R-:W-:-:S07]  /*17a0*/  IMAD.MOV.U32 R7, RZ, RZ, R3 ;  /* 0x000000ffff077224 */ /* 0x000fce00078e0003 */
.L_x_80:
[----:B------:R-:W0:Y:S01]  /*17b0*/  LDC.64 R4, c[0x0][0x390] ;  /* 0x0000e400ff047b82 */ /* 0x000e220000000a00 */
[----:B------:R-:W-:-:S05]  /*17c0*/  IADD3 R8, P0, PT, R9, R8, RZ ;  /* 0x0000000809087210 */ /* 0x000fca0007f1e0ff */
[----:B------:R-:W-:Y:S01]  /*17d0*/  IMAD.X R0, RZ, RZ, R2, P0 ;  /* 0x000000ffff007224 */ /* 0x000fe200000e0602 */
[----:B0-----:R-:W-:-:S04]  /*17e0*/  LEA R2, P0, R8, R4, 0x2 ;  /* 0x0000000408027211 */ /* 0x001fc800078010ff */
[----:B------:R-:W-:-:S05]  /*17f0*/  LEA.HI.X R3, R8, R5, R0, 0x2, P0 ;  /* 0x0000000508037211 */ /* 0x000fca00000f1400 */
[----:B------:R-:W-:Y:S01]  /*1800*/  STG.E desc[UR6][R2.64], R7 ;  /* 0x0000000702007986 */ /* 0x000fe2000c101906 */
[----:B------:R-:W-:Y:S05]  /*1810*/  EXIT ;  /* 0x000000000000794d */ /* 0x000fea0003800000 */
        .weak           $__internal_1_$__cuda_sm3x_div_rn_noftz_f32_slowpath
        .type           $__internal_1_$__cuda_sm3x_div_rn_noftz_f32_slowpath,@function
        .size           $__internal_1_$__cuda_sm3x_div_rn_noftz_f32_slowpath,(.L_x_91 - $__internal_1_$__cuda_sm3x_div_rn_noftz_f32_slowpath)
$__internal_1_$__cuda_sm3x_div_rn_noftz_f32_slowpath:
[----:B------:R-:W-:Y:S02]  /*1820*/  SHF.R.U32.HI R10, RZ, 0x17, R3 ;  /* 0x00000017ff0a7819 */ /* 0x000fe40000011603 */
[----:B------:R-:W-:Y:S02]  /*1830*/  SHF.R.U32.HI R19, RZ, 0x17, R0 ;  /* 0x00000017ff137819 */ /* 0x000fe40000011600 */
[----:B------:R-:W-:Y:S02]  /*1840*/  LOP3.LUT R10, R10, 0xff, RZ, 0xc0, !PT ;  /* 0x000000ff0a0a7812 */ /* 0x000fe400078ec0ff */
[----:B------:R-:W-:-:S03]  /*1850*/  LOP3.LUT R19, R19, 0xff, RZ, 0xc0, !PT ;  /* 0x000000ff13137812 */ /* 0x000fc600078ec0ff */
[----:B------:R-:W-:Y:S02]  /*1860*/  VIADD R21, R10, 0xffffffff ;  /* 0xffffffff0a157836 */ /* 0x000fe40000000000 */
[----:B------:R-:W-:-:S03]  /*1870*/  VIADD R20, R19, 0xffffffff ;  /* 0xffffffff13147836 */ /* 0x000fc60000000000 */
[----:B------:R-:W-:-:S04]  /*1880*/  ISETP.GT.U32.AND P0, PT, R21, 0xfd, PT ;  /* 0x000000fd1500780c */ /* 0x000fc80003f04070 */
[----:B------:R-:W-:-:S13]  /*1890*/  ISETP.GT.U32.OR P0, PT, R20, 0xfd, P0 ;  /* 0x000000fd1400780c */ /* 0x000fda0000704470 */
[----:B------:R-:W-:Y:S01]  /*18a0*/  @!P0 IMAD.MOV.U32 R11, RZ, RZ, RZ ;  /* 0x000000ffff0b8224 */ /* 0x000fe200078e00ff */
        /* <DEDUP_REMOVED lines=19> */
[----:B------:R-:W-:Y:S02]  /*19e0*/  @P0 IMAD.MOV.U32 R11, RZ, RZ, RZ ;  /* 0x000000ffff0b0224 */ /* 0x000fe400078e00ff */
[----:B------:R-:W-:Y:S01]  /*19f0*/  @!P0 FFMA R0, R0, 1.84467440737095516160e+19, RZ ;  /* 0x5f80000000008823 */ /* 0x000fe200000000ff */
[----:B------:R-:W-:Y:S02]  /*1a00*/  @!P0 IMAD.MOV.U32 R11, RZ, RZ, -0x40 ;  /* 0xffffffc0ff0b8424 */ /* 0x000fe400078e00ff */
[----:B------:R-:W-:Y:S02]  /*1a10*/  @!P1 FFMA R3, R3, 1.84467440737095516160e+19, RZ ;  /* 0x5f80000003039823 */ /* 0x000fe400000000ff */
[----:B------:R-:W-:-:S07]  /*1a20*/  @!P1 VIADD R11, R11, 0x40 ;  /* 0x000000400b0b9836 */ /* 0x000fce0000000000 */
.L_x_81:
[----:B------:R-:W-:-:S04]  /*1a30*/  LEA R20, R10, 0xc0800000, 0x17 ;  /* 0xc08000000a147811 */ /* 0x000fc800078eb8ff */
[----:B------:R-:W-:Y:S01]  /*1a40*/  IADD3 R22, PT, PT, -R20, R3, RZ ;  /* 0x0000000314167210 */ /* 0x000fe20007ffe1ff */
[----:B------:R-:W-:-:S03]  /*1a50*/  VIADD R3, R19, 0xffffff81 ;  /* 0xffffff8113037836 */ /* 0x000fc60000000000 */
[----:B------:R-:W0:Y:S01]  /*1a60*/  MUFU.RCP R20, R22 ;  /* 0x0000001600147308 */ /* 0x000e220000001000 */
[----:B------:R-:W-:Y:S01]  /*1a70*/  FADD.FTZ R21, -R22, -RZ ;  /* 0x800000ff16157221 */ /* 0x000fe20000010100 */
[C---:B------:R-:W-:Y:S01]  /*1a80*/  IMAD R0, R3.reuse, -0x800000, R0 ;  /* 0xff80000003007824 */ /* 0x040fe200078e0200 */
        /* <DEDUP_REMOVED lines=10> */
[----:B------:R-:W-:-:S05]  /*1b30*/  LOP3.LUT R3, R3, 0xff, RZ, 0xc0, !PT ;  /* 0x000000ff03037812 */ /* 0x000fca00078ec0ff */
[----:B------:R-:W-:-:S04]  /*1b40*/  IMAD.IADD R3, R3, 0x1, R10 ;  /* 0x0000000103037824 */ /* 0x000fc800078e020a */
[----:B------:R-:W-:-:S05]  /*1b50*/  VIADD R11, R3, 0xffffffff ;  /* 0xffffffff030b7836 */ /* 0x000fca0000000000 */
        /* <DEDUP_REMOVED lines=10> */
[C---:B------:R-:W-:Y:S02]  /*1c00*/  ISETP.NE.AND P2, PT, R3.reuse, RZ, PT ;  /* 0x000000ff0300720c */ /* 0x040fe40003f45270 */
[----:B------:R-:W-:Y:S02]  /*1c10*/  ISETP.NE.AND P1, PT, R3, RZ, PT ;  /* 0x000000ff0300720c */ /* 0x000fe40003f25270 */
[----:B------:R-:W-:Y:S01]  /*1c20*/  LOP3.LUT R11, R10, 0x7fffff, RZ, 0xc0, !PT ;  /* 0x007fffff0a0b7812 */ /* 0x000fe200078ec0ff */
[CCC-:B------:R-:W-:Y:S01]  /*1c30*/  FFMA.RP R10, R19.reuse, R21.reuse, R20.reuse ;  /* 0x00000015130a7223 */ /* 0x1c0fe20000008014 */
[----:B------:R-:W-:Y:S01]  /*1c40*/  FFMA.RM R19, R19, R21, R20 ;  /* 0x0000001513137223 */ /* 0x000fe20000004014 */
[----:B------:R-:W-:Y:S01]  /*1c50*/  VIADD R20, R3, 0x20 ;  /* 0x0000002003147836 */ /* 0x000fe20000000000 */
[----:B------:R-:W-:Y:S01]  /*1c60*/  LOP3.LUT R11, R11, 0x800000, RZ, 0xfc, !PT ;  /* 0x008000000b0b7812 */ /* 0x000fe200078efcff */
[----:B------:R-:W-:-:S02]  /*1c70*/  IMAD.MOV R3, RZ, RZ, -R3 ;  /* 0x000000ffff037224 */ /* 0x000fc400078e0a03 */
        /* <DEDUP_REMOVED lines=9> */
[----:B------:R-:W-:-:S05]  /*1d10*/  LOP3.LUT R3, R3, R10, RZ, 0xc0, !PT ;  /* 0x0000000a03037212 */ /* 0x000fca00078ec0ff */
[----:B------:R-:W-:-:S05]  /*1d20*/  IMAD.IADD R3, R20, 0x1, R3 ;  /* 0x0000000114037824 */ /* 0x000fca00078e0203 */
[----:B------:R-:W-:Y:S01]  /*1d30*/  LOP3.LUT R0, R3, R0, RZ, 0xfc, !PT ;  /* 0x0000000003007212 */ /* 0x000fe200078efcff */
[----:B------:R-:W-:Y:S06]  /*1d40*/  BRA `(.L_x_88) ;  /* 0x0000000000347947 */ /* 0x000fec0003800000 */
.L_x_87:
[----:B------:R-:W-:-:S04]  /*1d50*/  LOP3.LUT R0, R0, 0x80000000, RZ, 0xc0, !PT ;  /* 0x8000000000007812 */ /* 0x000fc800078ec0ff */
[----:B------:R-:W-:Y:S01]  /*1d60*/  LOP3.LUT R0, R0, 0x7f800000, RZ, 0xfc, !PT ;  /* 0x7f80000000007812 */ /* 0x000fe200078efcff */
[----:B------:R-:W-:Y:S06]  /*1d70*/  BRA `(.L_x_88) ;  /* 0x0000000000287947 */ /* 0x000fec0003800000 */
.L_x_86:
[----:B------:R-:W-:Y:S01]  /*1d80*/  IMAD R0, R10, 0x800000, R0 ;  /* 0x008000000a007824 */ /* 0x000fe200078e0200 */
[----:B------:R-:W-:Y:S06]  /*1d90*/  BRA `(.L_x_88) ;  /* 0x0000000000207947 */ /* 0x000fec0003800000 */
.L_x_85:
[----:B------:R-:W-:-:S04]  /*1da0*/  LOP3.LUT R0, R3, 0x80000000, R0, 0x48, !PT ;  /* 0x8000000003007812 */ /* 0x000fc800078e4800 */
[----:B------:R-:W-:Y:S01]  /*1db0*/  LOP3.LUT R0, R0, 0x7f800000, RZ, 0xfc, !PT ;  /* 0x7f80000000007812 */ /* 0x000fe200078efcff */
[----:B------:R-:W-:Y:S06]  /*1dc0*/  BRA `(.L_x_88) ;  /* 0x0000000000147947 */ /* 0x000fec0003800000 */
.L_x_84:
[----:B------:R-:W-:Y:S01]  /*1dd0*/  LOP3.LUT R0, R3, 0x80000000, R0, 0x48, !PT ;  /* 0x8000000003007812 */ /* 0x000fe200078e4800 */
[----:B------:R-:W-:Y:S06]  /*1de0*/  BRA `(.L_x_88) ;  /* 0x00000000000c7947 */ /* 0x000fec0003800000 */
.L_x_83:
[----:B------:R-:W0:Y:S01]  /*1df0*/  MUFU.RSQ R0, -QNAN ;  /* 0xffc0000000007908 */ /* 0x000e220000001400 */
[----:B------:R-:W-:Y:S05]  /*1e00*/  BRA `(.L_x_88) ;  /* 0x0000000000047947 */ /* 0x000fea0003800000 */
.L_x_82:
[----:B------:R-:W-:-:S07]  /*1e10*/  FADD.FTZ R0, R0, R3 ;  /* 0x0000000300007221 */ /* 0x000fce0000010000 */
.L_x_88:
[----:B------:R-:W-:Y:S02]  /*1e20*/  IMAD.MOV.U32 R10, RZ, RZ, R14 ;  /* 0x000000ffff0a7224 */ /* 0x000fe400078e000e */
[----:B------:R-:W-:Y:S02]  /*1e30*/  IMAD.MOV.U32 R11, RZ, RZ, 0x0 ;  /* 0x00000000ff0b7424 */ /* 0x000fe400078e00ff */
[----:B0-----:R-:W-:Y:S02]  /*1e40*/  IMAD.MOV.U32 R3, RZ, RZ, R0 ;  /* 0x000000ffff037224 */ /* 0x001fe400078e0000 */
[----:B------:R-:W-:Y:S05]  /*1e50*/  RET.REL.NODEC R10 `(_Z15moe_topk_kernelPfPiS_iii) ;  /* 0xffffffe00a687950 */ /* 0x000fea0003c3ffff */
.L_x_89:
        /* <DEDUP_REMOVED lines=10> */
.L_x_91:


//--------------------- .nv.shared.reserved.0     --------------------------
	.section	.nv.shared.reserved.0,"aw",@nobits
	.weak		__nv_reservedSMEM_offset_0_alias
	.size		__nv_reservedSMEM_offset_0_alias, 0, 64
	.other		__nv_reservedSMEM_offset_0_alias,@"STO_CUDA_RESERVED_SHARED STV_DEFAULT"
__nv_reservedSMEM_offset_0_alias:
	.zero		0
	.zero		64


//--------------------- .nv.constant0._Z15moe_down_kernelPfS_PiS_S_iiiii --------------------------
	.section	.nv.constant0._Z15moe_down_kernelPfS_PiS_S_iiiii,"a",@progbits
	.sectionflags	@""
	.align	4
.nv.constant0._Z15moe_down_kernelPfS_PiS_S_iiiii:
	.zero		956


//--------------------- .nv.constant0._Z25moe_gate_up_swiglu_kernelPfS_S_PiS_S_iiiii --------------------------
	.section	.nv.constant0._Z25moe_gate_up_swiglu_kernelPfS_S_PiS_S_iiiii,"a",@progbits
	.sectionflags	@""
	.align	4
.nv.constant0._Z25moe_gate_up_swiglu_kernelPfS_S_PiS_S_iiiii:
	.zero		964


//--------------------- .nv.constant0._Z24moe_router_logits_kernelPfS_S_iii --------------------------
	.section	.nv.constant0._Z24moe_router_logits_kernelPfS_S_iii,"a",@progbits
	.sectionflags	@""
	.align	4
.nv.constant0._Z24moe_router_logits_kernelPfS_S_iii:
	.zero		932


//--------------------- .nv.constant0._Z25moe_expert_forward_kernelPfS_PiS_S_iiiii --------------------------
	.section	.nv.constant0._Z25moe_expert_forward_kernelPfS_PiS_S_iiiii,"a",@progbits
	.sectionflags	@""
	.align	4
.nv.constant0._Z25moe_expert_forward_kernelPfS_PiS_S_iiiii:
	.zero		956


//--------------------- .nv.constant0._Z15moe_topk_kernelPfPiS_iii --------------------------
	.section	.nv.constant0._Z15moe_topk_kernelPfPiS_iii,"a",@progbits
	.sectionflags	@""
	.align	4
.nv.constant0._Z15moe_topk_kernelPfPiS_iii:
	.zero		932


//--------------------- SYMBOLS --------------------------

	.type		.nv.reservedSmem.offset0,@object
	.size		.nv.reservedSmem.offset0,0x4
